// auto-generated by cutlass_sweep.gemm — config: {"arch": "sm_90", "cluster_m": 1, "cluster_n": 1, "dtype": "e4m3", "dtype_b": "e5m2", "layout": "nt", "stages": 0, "tile_k": 64, "tile_m": 64, "tile_n": 64}
#include "cutlass/cutlass.h"
#include "cutlass/gemm/collective/collective_builder.hpp"
#include "cutlass/gemm/device/gemm_universal_adapter.h"
#include "cutlass/gemm/kernel/gemm_universal.hpp"
#include "cutlass/epilogue/collective/collective_builder.hpp"

using ElemA = cutlass::float_e4m3_t;
using ElemB = cutlass::float_e5m2_t;
using ElemCD = cutlass::float_e4m3_t;
using Acc  = float;
using TileShape    = cute::Shape<cute::_64, cute::_64, cute::_64>;
using ClusterShape = cute::Shape<cute::_1, cute::_1, cute::_1>;

using CollectiveEpilogue = typename cutlass::epilogue::collective::CollectiveBuilder<
    cutlass::arch::Sm90, cutlass::arch::OpClassTensorOp,
    TileShape, ClusterShape,
    cutlass::epilogue::collective::EpilogueTileAuto,
    Acc, Acc,
    ElemCD, cutlass::layout::RowMajor, 128 / cutlass::sizeof_bits<ElemCD>::value,
    ElemCD, cutlass::layout::RowMajor, 128 / cutlass::sizeof_bits<ElemCD>::value,
    cutlass::epilogue::collective::EpilogueScheduleAuto
  >::CollectiveOp;

using CollectiveMainloop = typename cutlass::gemm::collective::CollectiveBuilder<
    cutlass::arch::Sm90, cutlass::arch::OpClassTensorOp,
    ElemA, cutlass::layout::RowMajor, 128 / cutlass::sizeof_bits<ElemA>::value,
    ElemB, cutlass::layout::ColumnMajor, 128 / cutlass::sizeof_bits<ElemB>::value,
    Acc,
    TileShape, ClusterShape,
    cutlass::gemm::collective::StageCountAutoCarveout<static_cast<int>(sizeof(typename CollectiveEpilogue::SharedStorage))>,
    cutlass::gemm::collective::KernelScheduleAuto
  >::CollectiveOp;

using GemmKernel = cutlass::gemm::kernel::GemmUniversal<
    cute::Shape<int,int,int,int>,
    CollectiveMainloop,
    CollectiveEpilogue
>;
using Gemm = cutlass::gemm::device::GemmUniversalAdapter<GemmKernel>;

// Force the device kernel symbol into the cubin without needing a host main.
auto* _anchor = &cutlass::device_kernel<GemmKernel>;


// ===== COMPILED SASS (sm_90a) =====

	.target	sm_90a

	.elftype	@"ET_EXEC"


//--------------------- .note.nv.tkinfo           --------------------------
	.section	.note.nv.tkinfo,"",@"SHT_NOTE"
	.sectionflags	@"SHF_NOTE_NV_TKINFO"
	.tkinfo
        /*0018*/ 	.word	0x00000002
        /*0030*/ 	.string	""
        /*0030*/ 	.string	"ptxas"
        /*0030*/ 	.string	"Cuda compilation tools, release 13.0, V13.0.88"
        /*0030*/ 	.string	"Build cuda_13.0.r13.0/compiler.36424714_0"
        /*0030*/ 	.string	"-arch sm_90a -m 64 "



//--------------------- .note.nv.cuinfo           --------------------------
	.section	.note.nv.cuinfo,"",@"SHT_NOTE"
	.sectionflags	@"SHF_NOTE_NV_CUINFO"
        /*0018*/ 	.short	0x0002
        /*001a*/ 	.short	0x005a
        /*001c*/ 	.short	0x0082
	.zero		2


//--------------------- .nv.info                  --------------------------
	.section	.nv.info,"",@"SHT_CUDA_INFO"
	.align	4


	//----- nvinfo : EIATTR_REGCOUNT
	.align		4
        /*0000*/ 	.byte	0x04, 0x2f
        /*0002*/ 	.short	(.L_12 - .L_11)
	.align		4
.L_11:
        /*0004*/ 	.word	index@(_ZN7cutlass13device_kernelINS_4gemm6kernel13GemmUniversalIN4cute5tupleIJiiiiEEENS1_10collective13CollectiveMmaINS1_37MainloopSm90TmaGmmaWarpSpecializedFP8ILi28ENS5_IJNS4_1CILi1EEESB_SB_EEENS1_32KernelTmaWarpSpecializedPingpongEEENS5_IJNSA_ILi64EEESF_SF_EEENS_12float_e4m3_tENS5_IJlSB_lEEENS_12float_e5m2_tESI_NS4_8TiledMMAINS4_8MMA_AtomIJNS4_4SM904GMMA30MMA_64x64x32_F32E4M3E5M2_SS_TNILNSN_7ScaleInE1ELSP_1EEEEEENS4_6LayoutISC_NS5_IJNSA_ILi0EEEST_ST_EEEEENS5_IJNS4_10UnderscoreESW_SW_EEEEENS4_13SM90_TMA_LOADENS4_14ComposedLayoutINS4_7SwizzleILi2ELi4ELi3EEENS4_18smem_ptr_flag_bitsILi8EEENSS_INS5_IJNSA_ILi8EEESF_EEENS5_IJSF_SB_EEEEEEEvNS4_8identityESZ_S19_vS1A_EENS_8epilogue10collective6detail29Sm90TmaWarpSpecializedAdapterINS1D_15DefaultEpilogueISH_SI_SI_NS1C_6thread17LinearCombinationISH_Li1EffLNS1H_9ScaleType4KindE0ELNS_15FloatRoundStyleE2ESH_EENS1_15EpilogueDefaultEEEEEvvEEEEvNT_6ParamsE)
        /*0008*/ 	.word	0x000000a8


	//----- nvinfo : EIATTR_FRAME_SIZE
	.align		4
.L_12:
        /*000c*/ 	.byte	0x04, 0x11
        /*000e*/ 	.short	(.L_14 - .L_13)
	.align		4
.L_13:
        /*0010*/ 	.word	index@(_ZN7cutlass13device_kernelINS_4gemm6kernel13GemmUniversalIN4cute5tupleIJiiiiEEENS1_10collective13CollectiveMmaINS1_37MainloopSm90TmaGmmaWarpSpecializedFP8ILi28ENS5_IJNS4_1CILi1EEESB_SB_EEENS1_32KernelTmaWarpSpecializedPingpongEEENS5_IJNSA_ILi64EEESF_SF_EEENS_12float_e4m3_tENS5_IJlSB_lEEENS_12float_e5m2_tESI_NS4_8TiledMMAINS4_8MMA_AtomIJNS4_4SM904GMMA30MMA_64x64x32_F32E4M3E5M2_SS_TNILNSN_7ScaleInE1ELSP_1EEEEEENS4_6LayoutISC_NS5_IJNSA_ILi0EEEST_ST_EEEEENS5_IJNS4_10UnderscoreESW_SW_EEEEENS4_13SM90_TMA_LOADENS4_14ComposedLayoutINS4_7SwizzleILi2ELi4ELi3EEENS4_18smem_ptr_flag_bitsILi8EEENSS_INS5_IJNSA_ILi8EEESF_EEENS5_IJSF_SB_EEEEEEEvNS4_8identityESZ_S19_vS1A_EENS_8epilogue10collective6detail29Sm90TmaWarpSpecializedAdapterINS1D_15DefaultEpilogueISH_SI_SI_NS1C_6thread17LinearCombinationISH_Li1EffLNS1H_9ScaleType4KindE0ELNS_15FloatRoundStyleE2ESH_EENS1_15EpilogueDefaultEEEEEvvEEEEvNT_6ParamsE)
        /*0014*/ 	.word	0x00000000


	//----- nvinfo : EIATTR_MIN_STACK_SIZE
	.align		4
.L_14:
        /*0018*/ 	.byte	0x04, 0x12
        /*001a*/ 	.short	(.L_16 - .L_15)
	.align		4
.L_15:
        /*001c*/ 	.word	index@(_ZN7cutlass13device_kernelINS_4gemm6kernel13GemmUniversalIN4cute5tupleIJiiiiEEENS1_10collective13CollectiveMmaINS1_37MainloopSm90TmaGmmaWarpSpecializedFP8ILi28ENS5_IJNS4_1CILi1EEESB_SB_EEENS1_32KernelTmaWarpSpecializedPingpongEEENS5_IJNSA_ILi64EEESF_SF_EEENS_12float_e4m3_tENS5_IJlSB_lEEENS_12float_e5m2_tESI_NS4_8TiledMMAINS4_8MMA_AtomIJNS4_4SM904GMMA30MMA_64x64x32_F32E4M3E5M2_SS_TNILNSN_7ScaleInE1ELSP_1EEEEEENS4_6LayoutISC_NS5_IJNSA_ILi0EEEST_ST_EEEEENS5_IJNS4_10UnderscoreESW_SW_EEEEENS4_13SM90_TMA_LOADENS4_14ComposedLayoutINS4_7SwizzleILi2ELi4ELi3EEENS4_18smem_ptr_flag_bitsILi8EEENSS_INS5_IJNSA_ILi8EEESF_EEENS5_IJSF_SB_EEEEEEEvNS4_8identityESZ_S19_vS1A_EENS_8epilogue10collective6detail29Sm90TmaWarpSpecializedAdapterINS1D_15DefaultEpilogueISH_SI_SI_NS1C_6thread17LinearCombinationISH_Li1EffLNS1H_9ScaleType4KindE0ELNS_15FloatRoundStyleE2ESH_EENS1_15EpilogueDefaultEEEEEvvEEEEvNT_6ParamsE)
        /*0020*/ 	.word	0x00000000
.L_16:


//--------------------- .nv.compat                --------------------------
	.section	.nv.compat,"",@"SHT_CUDA_COMPAT_INFO"
	.align	4
        /*0000*/ 	.byte	0x02, 0x09, 0x01, 0x00, 0x02, 0x02, 0x04, 0x00, 0x02, 0x05, 0x05, 0x00, 0x03, 0x07, 0x01, 0x01
        /*0010*/ 	.byte	0x02, 0x03, 0x01, 0x00, 0x02, 0x06, 0x01, 0x00, 0x04, 0x0b, 0x08, 0x00, 0x00, 0x00, 0x00, 0x00
        /*0020*/ 	.byte	0x00, 0x00, 0x00, 0x00


//--------------------- .nv.info._ZN7cutlass13device_kernelINS_4gemm6kernel13GemmUniversalIN4cute5tupleIJiiiiEEENS1_10collective13CollectiveMmaINS1_37MainloopSm90TmaGmmaWarpSpecializedFP8ILi28ENS5_IJNS4_1CILi1EEESB_SB_EEENS1_32KernelTmaWarpSpecializedPingpongEEENS5_IJNSA_ILi64EEESF_SF_EEENS_12float_e4m3_tENS5_IJlSB_lEEENS_12float_e5m2_tESI_NS4_8TiledMMAINS4_8MMA_AtomIJNS4_4SM904GMMA30MMA_64x64x32_F32E4M3E5M2_SS_TNILNSN_7ScaleInE1ELSP_1EEEEEENS4_6LayoutISC_NS5_IJNSA_ILi0EEEST_ST_EEEEENS5_IJNS4_10UnderscoreESW_SW_EEEEENS4_13SM90_TMA_LOADENS4_14ComposedLayoutINS4_7SwizzleILi2ELi4ELi3EEENS4_18smem_ptr_flag_bitsILi8EEENSS_INS5_IJNSA_ILi8EEESF_EEENS5_IJSF_SB_EEEEEEEvNS4_8identityESZ_S19_vS1A_EENS_8epilogue10collective6detail29Sm90TmaWarpSpecializedAdapterINS1D_15DefaultEpilogueISH_SI_SI_NS1C_6thread17LinearCombinationISH_Li1EffLNS1H_9ScaleType4KindE0ELNS_15FloatRoundStyleE2ESH_EENS1_15EpilogueDefaultEEEEEvvEEEEvNT_6ParamsE --------------------------
	.section	.nv.info._ZN7cutlass13device_kernelINS_4gemm6kernel13GemmUniversalIN4cute5tupleIJiiiiEEENS1_10collective13CollectiveMmaINS1_37MainloopSm90TmaGmmaWarpSpecializedFP8ILi28ENS5_IJNS4_1CILi1EEESB_SB_EEENS1_32KernelTmaWarpSpecializedPingpongEEENS5_IJNSA_ILi64EEESF_SF_EEENS_12float_e4m3_tENS5_IJlSB_lEEENS_12float_e5m2_tESI_NS4_8TiledMMAINS4_8MMA_AtomIJNS4_4SM904GMMA30MMA_64x64x32_F32E4M3E5M2_SS_TNILNSN_7ScaleInE1ELSP_1EEEEEENS4_6LayoutISC_NS5_IJNSA_ILi0EEEST_ST_EEEEENS5_IJNS4_10UnderscoreESW_SW_EEEEENS4_13SM90_TMA_LOADENS4_14ComposedLayoutINS4_7SwizzleILi2ELi4ELi3EEENS4_18smem_ptr_flag_bitsILi8EEENSS_INS5_IJNSA_ILi8EEESF_EEENS5_IJSF_SB_EEEEEEEvNS4_8identityESZ_S19_vS1A_EENS_8epilogue10collective6detail29Sm90TmaWarpSpecializedAdapterINS1D_15DefaultEpilogueISH_SI_SI_NS1C_6thread17LinearCombinationISH_Li1EffLNS1H_9ScaleType4KindE0ELNS_15FloatRoundStyleE2ESH_EENS1_15EpilogueDefaultEEEEEvvEEEEvNT_6ParamsE,"",@"SHT_CUDA_INFO"
	.sectionflags	@""
	.align	4


	//----- nvinfo : EIATTR_CUDA_API_VERSION
	.align		4
        /*0000*/ 	.byte	0x04, 0x37
        /*0002*/ 	.short	(.L_18 - .L_17)
.L_17:
        /*0004*/ 	.word	0x00000082


	//----- nvinfo : EIATTR_KPARAM_INFO
	.align		4
.L_18:
        /*0008*/ 	.byte	0x04, 0x17
        /*000a*/ 	.short	(.L_20 - .L_19)
.L_19:
        /*000c*/ 	.word	0x00000000
        /*0010*/ 	.short	0x0000
        /*0012*/ 	.short	0x0070
        /*0014*/ 	.byte	0x00, 0xf0, 0x01, 0x10


	//----- nvinfo : EIATTR_SPARSE_MMA_MASK
	.align		4
.L_20:
        /*0018*/ 	.byte	0x03, 0x50
        /*001a*/ 	.short	0x0000


	//----- nvinfo : EIATTR_MAXREG_COUNT
	.align		4
        /*001c*/ 	.byte	0x03, 0x1b
        /*001e*/ 	.short	0x00a8


	//----- nvinfo : EIATTR_NUM_BARRIERS
	.align		4
        /*0020*/ 	.byte	0x02, 0x4c
        /*0022*/ 	.byte	0x01
	.zero		1


	//----- nvinfo : EIATTR_MERCURY_ISA_VERSION
	.align		4
        /*0024*/ 	.byte	0x03, 0x5f
        /*0026*/ 	.short	0x0101


	//----- nvinfo : EIATTR_INT_WARP_WIDE_INSTR_OFFSETS
	.align		4
        /*0028*/ 	.byte	0x04, 0x31
        /*002a*/ 	.short	(.L_22 - .L_21)


	//   ....[0]....
.L_21:
        /*002c*/ 	.word	0x00000750


	//   ....[1]....
        /*0030*/ 	.word	0x00000770


	//   ....[2]....
        /*0034*/ 	.word	0x000007f0


	//   ....[3]....
        /*0038*/ 	.word	0x00000800


	//   ....[4]....
        /*003c*/ 	.word	0x00000810


	//   ....[5]....
        /*0040*/ 	.word	0x00000830


	//   ....[6]....
        /*0044*/ 	.word	0x00000880


	//   ....[7]....
        /*0048*/ 	.word	0x000008a0


	//----- nvinfo : EIATTR_COOP_GROUP_MASK_REGIDS
	.align		4
.L_22:
        /*004c*/ 	.byte	0x04, 0x29
        /*004e*/ 	.short	(.L_24 - .L_23)


	//   ....[0]....
.L_23:
        /*0050*/ 	.word	0xffffffff


	//   ....[1]....
        /*0054*/ 	.word	0xffffffff


	//   ....[2]....
        /*0058*/ 	.word	0xffffffff


	//   ....[3]....
        /*005c*/ 	.word	0xffffffff


	//   ....[4]....
        /*0060*/ 	.word	0xffffffff


	//   ....[5]....
        /*0064*/ 	.word	0xffffffff


	//----- nvinfo : EIATTR_COOP_GROUP_INSTR_OFFSETS
	.align		4
.L_24:
        /*0068*/ 	.byte	0x04, 0x28
        /*006a*/ 	.short	(.L_26 - .L_25)


	//   ....[0]....
.L_25:
        /*006c*/ 	.word	0x00000060


	//   ....[1]....
        /*0070*/ 	.word	0x00000070


	//   ....[2]....
        /*0074*/ 	.word	0x00000130


	//   ....[3]....
        /*0078*/ 	.word	0x000005f0


	//   ....[4]....
        /*007c*/ 	.word	0x00000630


	//   ....[5]....
        /*0080*/ 	.word	0x00000670


	//----- nvinfo : EIATTR_REG_RECONFIG
	.align		4
.L_26:
        /*0084*/ 	.byte	0x01, 0x54
	.zero		2


	//----- nvinfo : EIATTR_MBARRIER_INSTR_OFFSETS
	.align		4
        /*0088*/ 	.byte	0x04, 0x39
        /*008a*/ 	.short	(.L_28 - .L_27)


	//   ....[0]....
.L_27:
        /*008c*/ 	.word	0x00000250
        /*0090*/ 	.word	0x000000ff
        /*0094*/ 	.word	0x00000000
        /*0098*/ 	.short	0x0100
        /*009a*/ 	.byte	0x08
	.zero		1


	//   ....[1]....
        /*009c*/ 	.word	0x00000260
        /*00a0*/ 	.word	0x000000ff
        /*00a4*/ 	.word	0x000000e0
        /*00a8*/ 	.short	0x0100
        /*00aa*/ 	.byte	0x08
	.zero		1


	//   ....[2]....
        /*00ac*/ 	.word	0x00000270
        /*00b0*/ 	.word	0x000000ff
        /*00b4*/ 	.word	0x00000008
        /*00b8*/ 	.short	0x0100
        /*00ba*/ 	.byte	0x08
	.zero		1


	//   ....[3]....
        /*00bc*/ 	.word	0x00000280
        /*00c0*/ 	.word	0x000000ff
        /*00c4*/ 	.word	0x000000e8
        /*00c8*/ 	.short	0x0100
        /*00ca*/ 	.byte	0x08
	.zero		1


	//   ....[4]....
        /*00cc*/ 	.word	0x00000290
        /*00d0*/ 	.word	0x000000ff
        /*00d4*/ 	.word	0x00000010
        /*00d8*/ 	.short	0x0100
        /*00da*/ 	.byte	0x08
	.zero		1


	//   ....[5]....
        /*00dc*/ 	.word	0x000002a0
        /*00e0*/ 	.word	0x000000ff
        /*00e4*/ 	.word	0x000000f0
        /*00e8*/ 	.short	0x0100
        /*00ea*/ 	.byte	0x08
	.zero		1


	//   ....[6]....
        /*00ec*/ 	.word	0x000002b0
        /*00f0*/ 	.word	0x000000ff
        /*00f4*/ 	.word	0x00000018
        /*00f8*/ 	.short	0x0100
        /*00fa*/ 	.byte	0x08
	.zero		1


	//   ....[7]....
        /*00fc*/ 	.word	0x000002c0
        /*0100*/ 	.word	0x000000ff
        /*0104*/ 	.word	0x000000f8
        /*0108*/ 	.short	0x0100
        /*010a*/ 	.byte	0x08
	.zero		1


	//   ....[8]....
        /*010c*/ 	.word	0x000002d0
        /*0110*/ 	.word	0x000000ff
        /*0114*/ 	.word	0x00000020
        /*0118*/ 	.short	0x0100
        /*011a*/ 	.byte	0x08
	.zero		1


	//   ....[9]....
        /*011c*/ 	.word	0x000002e0
        /*0120*/ 	.word	0x000000ff
        /*0124*/ 	.word	0x00000100
        /*0128*/ 	.short	0x0100
        /*012a*/ 	.byte	0x08
	.zero		1


	//   ....[10]....
        /*012c*/ 	.word	0x000002f0
        /*0130*/ 	.word	0x000000ff
        /*0134*/ 	.word	0x00000028
        /*0138*/ 	.short	0x0100
        /*013a*/ 	.byte	0x08
	.zero		1


	//   ....[11]....
        /*013c*/ 	.word	0x00000300
        /*0140*/ 	.word	0x000000ff
        /*0144*/ 	.word	0x00000108
        /*0148*/ 	.short	0x0100
        /*014a*/ 	.byte	0x08
	.zero		1


	//   ....[12]....
        /*014c*/ 	.word	0x00000310
        /*0150*/ 	.word	0x000000ff
        /*0154*/ 	.word	0x00000030
        /*0158*/ 	.short	0x0100
        /*015a*/ 	.byte	0x08
	.zero		1


	//   ....[13]....
        /*015c*/ 	.word	0x00000320
        /*0160*/ 	.word	0x000000ff
        /*0164*/ 	.word	0x00000110
        /*0168*/ 	.short	0x0100
        /*016a*/ 	.byte	0x08
	.zero		1


	//   ....[14]....
        /*016c*/ 	.word	0x00000330
        /*0170*/ 	.word	0x000000ff
        /*0174*/ 	.word	0x00000038
        /*0178*/ 	.short	0x0100
        /*017a*/ 	.byte	0x08
	.zero		1


	//   ....[15]....
        /*017c*/ 	.word	0x00000340
        /*0180*/ 	.word	0x000000ff
        /*0184*/ 	.word	0x00000118
        /*0188*/ 	.short	0x0100
        /*018a*/ 	.byte	0x08
	.zero		1


	//   ....[16]....
        /*018c*/ 	.word	0x00000350
        /*0190*/ 	.word	0x000000ff
        /*0194*/ 	.word	0x00000040
        /*0198*/ 	.short	0x0100
        /*019a*/ 	.byte	0x08
	.zero		1


	//   ....[17]....
        /*019c*/ 	.word	0x00000360
        /*01a0*/ 	.word	0x000000ff
        /*01a4*/ 	.word	0x00000120
        /*01a8*/ 	.short	0x0100
        /*01aa*/ 	.byte	0x08
	.zero		1


	//   ....[18]....
        /*01ac*/ 	.word	0x00000370
        /*01b0*/ 	.word	0x000000ff
        /*01b4*/ 	.word	0x00000048
        /*01b8*/ 	.short	0x0100
        /*01ba*/ 	.byte	0x08
	.zero		1


	//   ....[19]....
        /*01bc*/ 	.word	0x00000380
        /*01c0*/ 	.word	0x000000ff
        /*01c4*/ 	.word	0x00000128
        /*01c8*/ 	.short	0x0100
        /*01ca*/ 	.byte	0x08
	.zero		1


	//   ....[20]....
        /*01cc*/ 	.word	0x00000390
        /*01d0*/ 	.word	0x000000ff
        /*01d4*/ 	.word	0x00000050
        /*01d8*/ 	.short	0x0100
        /*01da*/ 	.byte	0x08
	.zero		1


	//   ....[21]....
        /*01dc*/ 	.word	0x000003a0
        /*01e0*/ 	.word	0x000000ff
        /*01e4*/ 	.word	0x00000130
        /*01e8*/ 	.short	0x0100
        /*01ea*/ 	.byte	0x08
	.zero		1


	//   ....[22]....
        /*01ec*/ 	.word	0x000003b0
        /*01f0*/ 	.word	0x000000ff
        /*01f4*/ 	.word	0x00000058
        /*01f8*/ 	.short	0x0100
        /*01fa*/ 	.byte	0x08
	.zero		1


	//   ....[23]....
        /*01fc*/ 	.word	0x000003c0
        /*0200*/ 	.word	0x000000ff
        /*0204*/ 	.word	0x00000138
        /*0208*/ 	.short	0x0100
        /*020a*/ 	.byte	0x08
	.zero		1


	//   ....[24]....
        /*020c*/ 	.word	0x000003d0
        /*0210*/ 	.word	0x000000ff
        /*0214*/ 	.word	0x00000060
        /*0218*/ 	.short	0x0100
        /*021a*/ 	.byte	0x08
	.zero		1


	//   ....[25]....
        /*021c*/ 	.word	0x000003e0
        /*0220*/ 	.word	0x000000ff
        /*0224*/ 	.word	0x00000140
        /*0228*/ 	.short	0x0100
        /*022a*/ 	.byte	0x08
	.zero		1


	//   ....[26]....
        /*022c*/ 	.word	0x000003f0
        /*0230*/ 	.word	0x000000ff
        /*0234*/ 	.word	0x00000068
        /*0238*/ 	.short	0x0100
        /*023a*/ 	.byte	0x08
	.zero		1


	//   ....[27]....
        /*023c*/ 	.word	0x00000400
        /*0240*/ 	.word	0x000000ff
        /*0244*/ 	.word	0x00000148
        /*0248*/ 	.short	0x0100
        /*024a*/ 	.byte	0x08
	.zero		1


	//   ....[28]....
        /*024c*/ 	.word	0x00000410
        /*0250*/ 	.word	0x000000ff
        /*0254*/ 	.word	0x00000070
        /*0258*/ 	.short	0x0100
        /*025a*/ 	.byte	0x08
	.zero		1


	//   ....[29]....
        /*025c*/ 	.word	0x00000420
        /*0260*/ 	.word	0x000000ff
        /*0264*/ 	.word	0x00000150
        /*0268*/ 	.short	0x0100
        /*026a*/ 	.byte	0x08
	.zero		1


	//   ....[30]....
        /*026c*/ 	.word	0x00000430
        /*0270*/ 	.word	0x000000ff
        /*0274*/ 	.word	0x00000078
        /*0278*/ 	.short	0x0100
        /*027a*/ 	.byte	0x08
	.zero		1


	//   ....[31]....
        /*027c*/ 	.word	0x00000440
        /*0280*/ 	.word	0x000000ff
        /*0284*/ 	.word	0x00000158
        /*0288*/ 	.short	0x0100
        /*028a*/ 	.byte	0x08
	.zero		1


	//   ....[32]....
        /*028c*/ 	.word	0x00000450
        /*0290*/ 	.word	0x000000ff
        /*0294*/ 	.word	0x00000080
        /*0298*/ 	.short	0x0100
        /*029a*/ 	.byte	0x08
	.zero		1


	//   ....[33]....
        /*029c*/ 	.word	0x00000460
        /*02a0*/ 	.word	0x000000ff
        /*02a4*/ 	.word	0x00000160
        /*02a8*/ 	.short	0x0100
        /*02aa*/ 	.byte	0x08
	.zero		1


	//   ....[34]....
        /*02ac*/ 	.word	0x00000470
        /*02b0*/ 	.word	0x000000ff
        /*02b4*/ 	.word	0x00000088
        /*02b8*/ 	.short	0x0100
        /*02ba*/ 	.byte	0x08
	.zero		1


	//   ....[35]....
        /*02bc*/ 	.word	0x00000480
        /*02c0*/ 	.word	0x000000ff
        /*02c4*/ 	.word	0x00000168
        /*02c8*/ 	.short	0x0100
        /*02ca*/ 	.byte	0x08
	.zero		1


	//   ....[36]....
        /*02cc*/ 	.word	0x00000490
        /*02d0*/ 	.word	0x000000ff
        /*02d4*/ 	.word	0x00000090
        /*02d8*/ 	.short	0x0100
        /*02da*/ 	.byte	0x08
	.zero		1


	//   ....[37]....
        /*02dc*/ 	.word	0x000004a0
        /*02e0*/ 	.word	0x000000ff
        /*02e4*/ 	.word	0x00000170
        /*02e8*/ 	.short	0x0100
        /*02ea*/ 	.byte	0x08
	.zero		1


	//   ....[38]....
        /*02ec*/ 	.word	0x000004b0
        /*02f0*/ 	.word	0x000000ff
        /*02f4*/ 	.word	0x00000098
        /*02f8*/ 	.short	0x0100
        /*02fa*/ 	.byte	0x08
	.zero		1


	//   ....[39]....
        /*02fc*/ 	.word	0x000004c0
        /*0300*/ 	.word	0x000000ff
        /*0304*/ 	.word	0x00000178
        /*0308*/ 	.short	0x0100
        /*030a*/ 	.byte	0x08
	.zero		1


	//   ....[40]....
        /*030c*/ 	.word	0x000004d0
        /*0310*/ 	.word	0x000000ff
        /*0314*/ 	.word	0x000000a0
        /*0318*/ 	.short	0x0100
        /*031a*/ 	.byte	0x08
	.zero		1


	//   ....[41]....
        /*031c*/ 	.word	0x000004e0
        /*0320*/ 	.word	0x000000ff
        /*0324*/ 	.word	0x00000180
        /*0328*/ 	.short	0x0100
        /*032a*/ 	.byte	0x08
	.zero		1


	//   ....[42]....
        /*032c*/ 	.word	0x000004f0
        /*0330*/ 	.word	0x000000ff
        /*0334*/ 	.word	0x000000a8
        /*0338*/ 	.short	0x0100
        /*033a*/ 	.byte	0x08
	.zero		1


	//   ....[43]....
        /*033c*/ 	.word	0x00000500
        /*0340*/ 	.word	0x000000ff
        /*0344*/ 	.word	0x00000188
        /*0348*/ 	.short	0x0100
        /*034a*/ 	.byte	0x08
	.zero		1


	//   ....[44]....
        /*034c*/ 	.word	0x00000510
        /*0350*/ 	.word	0x000000ff
        /*0354*/ 	.word	0x000000b0
        /*0358*/ 	.short	0x0100
        /*035a*/ 	.byte	0x08
	.zero		1


	//   ....[45]....
        /*035c*/ 	.word	0x00000520
        /*0360*/ 	.word	0x000000ff
        /*0364*/ 	.word	0x00000190
        /*0368*/ 	.short	0x0100
        /*036a*/ 	.byte	0x08
	.zero		1


	//   ....[46]....
        /*036c*/ 	.word	0x00000530
        /*0370*/ 	.word	0x000000ff
        /*0374*/ 	.word	0x000000b8
        /*0378*/ 	.short	0x0100
        /*037a*/ 	.byte	0x08
	.zero		1


	//   ....[47]....
        /*037c*/ 	.word	0x00000540
        /*0380*/ 	.word	0x000000ff
        /*0384*/ 	.word	0x00000198
        /*0388*/ 	.short	0x0100
        /*038a*/ 	.byte	0x08
	.zero		1


	//   ....[48]....
        /*038c*/ 	.word	0x00000550
        /*0390*/ 	.word	0x000000ff
        /*0394*/ 	.word	0x000000c0
        /*0398*/ 	.short	0x0100
        /*039a*/ 	.byte	0x08
	.zero		1


	//   ....[49]....
        /*039c*/ 	.word	0x00000560
        /*03a0*/ 	.word	0x000000ff
        /*03a4*/ 	.word	0x000001a0
        /*03a8*/ 	.short	0x0100
        /*03aa*/ 	.byte	0x08
	.zero		1


	//   ....[50]....
        /*03ac*/ 	.word	0x00000570
        /*03b0*/ 	.word	0x000000ff
        /*03b4*/ 	.word	0x000000c8
        /*03b8*/ 	.short	0x0100
        /*03ba*/ 	.byte	0x08
	.zero		1


	//   ....[51]....
        /*03bc*/ 	.word	0x00000580
        /*03c0*/ 	.word	0x000000ff
        /*03c4*/ 	.word	0x000001a8
        /*03c8*/ 	.short	0x0100
        /*03ca*/ 	.byte	0x08
	.zero		1


	//   ....[52]....
        /*03cc*/ 	.word	0x00000590
        /*03d0*/ 	.word	0x000000ff
        /*03d4*/ 	.word	0x000000d0
        /*03d8*/ 	.short	0x0100
        /*03da*/ 	.byte	0x08
	.zero		1


	//   ....[53]....
        /*03dc*/ 	.word	0x000005a0
        /*03e0*/ 	.word	0x000000ff
        /*03e4*/ 	.word	0x000001b0
        /*03e8*/ 	.short	0x0100
        /*03ea*/ 	.byte	0x08
	.zero		1


	//   ....[54]....
        /*03ec*/ 	.word	0x000005b0
        /*03f0*/ 	.word	0x000000ff
        /*03f4*/ 	.word	0x000000d8
        /*03f8*/ 	.short	0x0100
        /*03fa*/ 	.byte	0x08
	.zero		1


	//   ....[55]....
        /*03fc*/ 	.word	0x000005c0
        /*0400*/ 	.word	0x000000ff
        /*0404*/ 	.word	0x000001b8
        /*0408*/ 	.short	0x0100
        /*040a*/ 	.byte	0x08
	.zero		1


	//   ....[56]....
        /*040c*/ 	.word	0x000008e0
        /*0410*/ 	.word	0x000000ff
        /*0414*/ 	.word	0x000001f0
        /*0418*/ 	.short	0x0100
        /*041a*/ 	.byte	0x08
	.zero		1


	//   ....[57]....
        /*041c*/ 	.word	0x00000950
        /*0420*/ 	.word	0x000000ff
        /*0424*/ 	.word	0x000001f8
        /*0428*/ 	.short	0x0100
        /*042a*/ 	.byte	0x08
	.zero		1


	//   ....[58]....
        /*042c*/ 	.word	0x00000970
        /*0430*/ 	.word	0x000000ff
        /*0434*/ 	.word	0x000001d0
        /*0438*/ 	.short	0x0100
        /*043a*/ 	.byte	0x09
	.zero		1


	//   ....[59]....
        /*043c*/ 	.word	0x00000980
        /*0440*/ 	.word	0x000000ff
        /*0444*/ 	.word	0x000001d8
        /*0448*/ 	.short	0x0100
        /*044a*/ 	.byte	0x09
	.zero		1


	//   ....[60]....
        /*044c*/ 	.word	0x00000990
        /*0450*/ 	.word	0x000000ff
        /*0454*/ 	.word	0x000001e0
        /*0458*/ 	.short	0x0100
        /*045a*/ 	.byte	0x09
	.zero		1


	//   ....[61]....
        /*045c*/ 	.word	0x000009a0
        /*0460*/ 	.word	0x000000ff
        /*0464*/ 	.word	0x000001e8
        /*0468*/ 	.short	0x0100
        /*046a*/ 	.byte	0x09
	.zero		1


	//   ....[62]....
        /*046c*/ 	.word	0x000017d0
        /*0470*/ 	.word	0x000000ff
        /*0474*/ 	.word	0xfffffff8
        /*0478*/ 	.short	0x010a
        /*047a*/ 	.byte	0x0f
	.zero		1


	//   ....[63]....
        /*047c*/ 	.word	0x00001aa0
        /*0480*/ 	.word	0x000000ff
        /*0484*/ 	.word	0x00000000
        /*0488*/ 	.short	0x010a
        /*048a*/ 	.byte	0x06
	.zero		1


	//   ....[64]....
        /*048c*/ 	.word	0x00001ae0
        /*0490*/ 	.word	0x000000ff
        /*0494*/ 	.word	0x00000000
        /*0498*/ 	.short	0x010a
        /*049a*/ 	.byte	0x06
	.zero		1


	//   ....[65]....
        /*049c*/ 	.word	0x00002050
        /*04a0*/ 	.word	0x000000ff
        /*04a4*/ 	.word	0x00000000
        /*04a8*/ 	.short	0x010a
        /*04aa*/ 	.byte	0x09
	.zero		1


	//   ....[66]....
        /*04ac*/ 	.word	0x00002090
        /*04b0*/ 	.word	0x000000ff
        /*04b4*/ 	.word	0x00000000
        /*04b8*/ 	.short	0x010a
        /*04ba*/ 	.byte	0x09
	.zero		1


	//   ....[67]....
        /*04bc*/ 	.word	0x00002470
        /*04c0*/ 	.word	0x000000ff
        /*04c4*/ 	.word	0x00000000
        /*04c8*/ 	.short	0x0101
        /*04ca*/ 	.byte	0x08
	.zero		1


	//   ....[68]....
        /*04cc*/ 	.word	0x000027e0
        /*04d0*/ 	.word	0x0000000f
        /*04d4*/ 	.word	0x00000000
        /*04d8*/ 	.short	0x0101
        /*04da*/ 	.byte	0x18
	.zero		1


	//   ....[69]....
        /*04dc*/ 	.word	0x000028c0
        /*04e0*/ 	.word	0x000000ff
        /*04e4*/ 	.word	0x00000000
        /*04e8*/ 	.short	0x0101
        /*04ea*/ 	.byte	0x06
	.zero		1


	//   ....[70]....
        /*04ec*/ 	.word	0x00002970
        /*04f0*/ 	.word	0x000000ff
        /*04f4*/ 	.word	0x00000008
        /*04f8*/ 	.short	0x010a
        /*04fa*/ 	.byte	0x0f
	.zero		1


	//   ....[71]....
        /*04fc*/ 	.word	0x000051d0
        /*0500*/ 	.word	0x00000004
        /*0504*/ 	.word	0x00000000
        /*0508*/ 	.short	0x0101
        /*050a*/ 	.byte	0x18
	.zero		1


	//   ....[72]....
        /*050c*/ 	.word	0x00005ab0
        /*0510*/ 	.word	0x00000013
        /*0514*/ 	.word	0x000000e0
        /*0518*/ 	.short	0x010a
        /*051a*/ 	.byte	0x3f
	.zero		1


	//   ....[73]....
        /*051c*/ 	.word	0x00005e30
        /*0520*/ 	.word	0x00000004
        /*0524*/ 	.word	0x000001f8
        /*0528*/ 	.short	0x0101
        /*052a*/ 	.byte	0x3f
	.zero		1


	//   ....[74]....
        /*052c*/ 	.word	0x00006560
        /*0530*/ 	.word	0x00000005
        /*0534*/ 	.word	0x00000000
        /*0538*/ 	.short	0x010a
        /*053a*/ 	.byte	0x3f
	.zero		1


	//   ....[75]....
        /*053c*/ 	.word	0x000065e0
        /*0540*/ 	.word	0x00000007
        /*0544*/ 	.word	0x00000000
        /*0548*/ 	.short	0x010a
        /*054a*/ 	.byte	0x3f
	.zero		1


	//   ....[76]....
        /*054c*/ 	.word	0x00006670
        /*0550*/ 	.word	0x00000006
        /*0554*/ 	.word	0x00000000
        /*0558*/ 	.short	0x010a
        /*055a*/ 	.byte	0x3f
	.zero		1


	//   ....[77]....
        /*055c*/ 	.word	0x00006700
        /*0560*/ 	.word	0x00000007
        /*0564*/ 	.word	0x00000000
        /*0568*/ 	.short	0x010a
        /*056a*/ 	.byte	0x3f
	.zero		1


	//   ....[78]....
        /*056c*/ 	.word	0x00006790
        /*0570*/ 	.word	0x00000006
        /*0574*/ 	.word	0x00000000
        /*0578*/ 	.short	0x010a
        /*057a*/ 	.byte	0x3f
	.zero		1


	//   ....[79]....
        /*057c*/ 	.word	0x00006820
        /*0580*/ 	.word	0x00000007
        /*0584*/ 	.word	0x00000000
        /*0588*/ 	.short	0x010a
        /*058a*/ 	.byte	0x3f
	.zero		1


	//   ....[80]....
        /*058c*/ 	.word	0x000068b0
        /*0590*/ 	.word	0x00000006
        /*0594*/ 	.word	0x00000000
        /*0598*/ 	.short	0x010a
        /*059a*/ 	.byte	0x3f
	.zero		1


	//   ....[81]....
        /*059c*/ 	.word	0x00006940
        /*05a0*/ 	.word	0x00000007
        /*05a4*/ 	.word	0x00000000
        /*05a8*/ 	.short	0x010a
        /*05aa*/ 	.byte	0x3f
	.zero		1


	//   ....[82]....
        /*05ac*/ 	.word	0x000069d0
        /*05b0*/ 	.word	0x00000006
        /*05b4*/ 	.word	0x00000000
        /*05b8*/ 	.short	0x010a
        /*05ba*/ 	.byte	0x3f
	.zero		1


	//   ....[83]....
        /*05bc*/ 	.word	0x00006a60
        /*05c0*/ 	.word	0x00000007
        /*05c4*/ 	.word	0x00000000
        /*05c8*/ 	.short	0x010a
        /*05ca*/ 	.byte	0x3f
	.zero		1


	//   ....[84]....
        /*05cc*/ 	.word	0x00006af0
        /*05d0*/ 	.word	0x00000006
        /*05d4*/ 	.word	0x00000000
        /*05d8*/ 	.short	0x010a
        /*05da*/ 	.byte	0x3f
	.zero		1


	//   ....[85]....
        /*05dc*/ 	.word	0x00006b80
        /*05e0*/ 	.word	0x00000007
        /*05e4*/ 	.word	0x00000000
        /*05e8*/ 	.short	0x010a
        /*05ea*/ 	.byte	0x3f
	.zero		1


	//   ....[86]....
        /*05ec*/ 	.word	0x00006c10
        /*05f0*/ 	.word	0x00000006
        /*05f4*/ 	.word	0x00000000
        /*05f8*/ 	.short	0x010a
        /*05fa*/ 	.byte	0x3f
	.zero		1


	//   ....[87]....
        /*05fc*/ 	.word	0x00006ca0
        /*0600*/ 	.word	0x00000007
        /*0604*/ 	.word	0x00000000
        /*0608*/ 	.short	0x010a
        /*060a*/ 	.byte	0x3f
	.zero		1


	//   ....[88]....
        /*060c*/ 	.word	0x00006d30
        /*0610*/ 	.word	0x00000006
        /*0614*/ 	.word	0x00000000
        /*0618*/ 	.short	0x010a
        /*061a*/ 	.byte	0x3f
	.zero		1


	//   ....[89]....
        /*061c*/ 	.word	0x00006dc0
        /*0620*/ 	.word	0x00000007
        /*0624*/ 	.word	0x00000000
        /*0628*/ 	.short	0x010a
        /*062a*/ 	.byte	0x3f
	.zero		1


	//   ....[90]....
        /*062c*/ 	.word	0x00006e50
        /*0630*/ 	.word	0x00000006
        /*0634*/ 	.word	0x00000000
        /*0638*/ 	.short	0x010a
        /*063a*/ 	.byte	0x3f
	.zero		1


	//   ....[91]....
        /*063c*/ 	.word	0x00006ee0
        /*0640*/ 	.word	0x00000007
        /*0644*/ 	.word	0x00000000
        /*0648*/ 	.short	0x010a
        /*064a*/ 	.byte	0x3f
	.zero		1


	//   ....[92]....
        /*064c*/ 	.word	0x00006f70
        /*0650*/ 	.word	0x00000006
        /*0654*/ 	.word	0x00000000
        /*0658*/ 	.short	0x010a
        /*065a*/ 	.byte	0x3f
	.zero		1


	//   ....[93]....
        /*065c*/ 	.word	0x00007000
        /*0660*/ 	.word	0x00000007
        /*0664*/ 	.word	0x00000000
        /*0668*/ 	.short	0x010a
        /*066a*/ 	.byte	0x3f
	.zero		1


	//   ....[94]....
        /*066c*/ 	.word	0x00007090
        /*0670*/ 	.word	0x00000006
        /*0674*/ 	.word	0x00000000
        /*0678*/ 	.short	0x010a
        /*067a*/ 	.byte	0x3f
	.zero		1


	//   ....[95]....
        /*067c*/ 	.word	0x00007120
        /*0680*/ 	.word	0x00000007
        /*0684*/ 	.word	0x00000000
        /*0688*/ 	.short	0x010a
        /*068a*/ 	.byte	0x3f
	.zero		1


	//   ....[96]....
        /*068c*/ 	.word	0x000071b0
        /*0690*/ 	.word	0x00000006
        /*0694*/ 	.word	0x00000000
        /*0698*/ 	.short	0x010a
        /*069a*/ 	.byte	0x3f
	.zero		1


	//   ....[97]....
        /*069c*/ 	.word	0x00007240
        /*06a0*/ 	.word	0x00000007
        /*06a4*/ 	.word	0x00000000
        /*06a8*/ 	.short	0x010a
        /*06aa*/ 	.byte	0x3f
	.zero		1


	//   ....[98]....
        /*06ac*/ 	.word	0x000072d0
        /*06b0*/ 	.word	0x00000006
        /*06b4*/ 	.word	0x00000000
        /*06b8*/ 	.short	0x010a
        /*06ba*/ 	.byte	0x3f
	.zero		1


	//   ....[99]....
        /*06bc*/ 	.word	0x00007360
        /*06c0*/ 	.word	0x00000007
        /*06c4*/ 	.word	0x00000000
        /*06c8*/ 	.short	0x010a
        /*06ca*/ 	.byte	0x3f
	.zero		1


	//   ....[100]....
        /*06cc*/ 	.word	0x000073f0
        /*06d0*/ 	.word	0x00000006
        /*06d4*/ 	.word	0x00000000
        /*06d8*/ 	.short	0x010a
        /*06da*/ 	.byte	0x3f
	.zero		1


	//   ....[101]....
        /*06dc*/ 	.word	0x00007480
        /*06e0*/ 	.word	0x00000003
        /*06e4*/ 	.word	0x00000000
        /*06e8*/ 	.short	0x010a
        /*06ea*/ 	.byte	0x3f
	.zero		1


	//   ....[102]....
        /*06ec*/ 	.word	0x000074f0
        /*06f0*/ 	.word	0x0000000f
        /*06f4*/ 	.word	0xfffffff8
        /*06f8*/ 	.short	0x010a
        /*06fa*/ 	.byte	0x3f
	.zero		1


	//   ....[103]....
        /*06fc*/ 	.word	0x00007550
        /*0700*/ 	.word	0x0000000f
        /*0704*/ 	.word	0x00000000
        /*0708*/ 	.short	0x010a
        /*070a*/ 	.byte	0x3f
	.zero		1


	//   ....[104]....
        /*070c*/ 	.word	0x000075b0
        /*0710*/ 	.word	0x00000010
        /*0714*/ 	.word	0x00000000
        /*0718*/ 	.short	0x010a
        /*071a*/ 	.byte	0x3f
	.zero		1


	//   ....[105]....
        /*071c*/ 	.word	0x00007610
        /*0720*/ 	.word	0x0000000f
        /*0724*/ 	.word	0x00000008
        /*0728*/ 	.short	0x010a
        /*072a*/ 	.byte	0x3f
	.zero		1


	//   ....[106]....
        /*072c*/ 	.word	0x000076e0
        /*0730*/ 	.word	0x00000013
        /*0734*/ 	.word	0x000000e0
        /*0738*/ 	.short	0x010a
        /*073a*/ 	.byte	0x3f
	.zero		1


	//   ....[107]....
        /*073c*/ 	.word	0x000077c0
        /*0740*/ 	.word	0x00000005
        /*0744*/ 	.word	0x00000000
        /*0748*/ 	.short	0x010a
        /*074a*/ 	.byte	0x3f
	.zero		1


	//   ....[108]....
        /*074c*/ 	.word	0x00007810
        /*0750*/ 	.word	0x00000007
        /*0754*/ 	.word	0x00000000
        /*0758*/ 	.short	0x010a
        /*075a*/ 	.byte	0x3f
	.zero		1


	//   ....[109]....
        /*075c*/ 	.word	0x00007860
        /*0760*/ 	.word	0x00000006
        /*0764*/ 	.word	0x00000000
        /*0768*/ 	.short	0x010a
        /*076a*/ 	.byte	0x3f
	.zero		1


	//   ....[110]....
        /*076c*/ 	.word	0x000078b0
        /*0770*/ 	.word	0x00000007
        /*0774*/ 	.word	0x00000000
        /*0778*/ 	.short	0x010a
        /*077a*/ 	.byte	0x3f
	.zero		1


	//   ....[111]....
        /*077c*/ 	.word	0x00007900
        /*0780*/ 	.word	0x00000006
        /*0784*/ 	.word	0x00000000
        /*0788*/ 	.short	0x010a
        /*078a*/ 	.byte	0x3f
	.zero		1


	//   ....[112]....
        /*078c*/ 	.word	0x00007950
        /*0790*/ 	.word	0x00000007
        /*0794*/ 	.word	0x00000000
        /*0798*/ 	.short	0x010a
        /*079a*/ 	.byte	0x3f
	.zero		1


	//   ....[113]....
        /*079c*/ 	.word	0x000079a0
        /*07a0*/ 	.word	0x00000006
        /*07a4*/ 	.word	0x00000000
        /*07a8*/ 	.short	0x010a
        /*07aa*/ 	.byte	0x3f
	.zero		1


	//   ....[114]....
        /*07ac*/ 	.word	0x000079f0
        /*07b0*/ 	.word	0x00000007
        /*07b4*/ 	.word	0x00000000
        /*07b8*/ 	.short	0x010a
        /*07ba*/ 	.byte	0x3f
	.zero		1


	//   ....[115]....
        /*07bc*/ 	.word	0x00007a40
        /*07c0*/ 	.word	0x00000006
        /*07c4*/ 	.word	0x00000000
        /*07c8*/ 	.short	0x010a
        /*07ca*/ 	.byte	0x3f
	.zero		1


	//   ....[116]....
        /*07cc*/ 	.word	0x00007a90
        /*07d0*/ 	.word	0x00000007
        /*07d4*/ 	.word	0x00000000
        /*07d8*/ 	.short	0x010a
        /*07da*/ 	.byte	0x3f
	.zero		1


	//   ....[117]....
        /*07dc*/ 	.word	0x00007ae0
        /*07e0*/ 	.word	0x00000006
        /*07e4*/ 	.word	0x00000000
        /*07e8*/ 	.short	0x010a
        /*07ea*/ 	.byte	0x3f
	.zero		1


	//   ....[118]....
        /*07ec*/ 	.word	0x00007b30
        /*07f0*/ 	.word	0x00000007
        /*07f4*/ 	.word	0x00000000
        /*07f8*/ 	.short	0x010a
        /*07fa*/ 	.byte	0x3f
	.zero		1


	//   ....[119]....
        /*07fc*/ 	.word	0x00007b80
        /*0800*/ 	.word	0x00000006
        /*0804*/ 	.word	0x00000000
        /*0808*/ 	.short	0x010a
        /*080a*/ 	.byte	0x3f
	.zero		1


	//   ....[120]....
        /*080c*/ 	.word	0x00007bd0
        /*0810*/ 	.word	0x00000007
        /*0814*/ 	.word	0x00000000
        /*0818*/ 	.short	0x010a
        /*081a*/ 	.byte	0x3f
	.zero		1


	//   ....[121]....
        /*081c*/ 	.word	0x00007c20
        /*0820*/ 	.word	0x00000006
        /*0824*/ 	.word	0x00000000
        /*0828*/ 	.short	0x010a
        /*082a*/ 	.byte	0x3f
	.zero		1


	//   ....[122]....
        /*082c*/ 	.word	0x00007c70
        /*0830*/ 	.word	0x00000007
        /*0834*/ 	.word	0x00000000
        /*0838*/ 	.short	0x010a
        /*083a*/ 	.byte	0x3f
	.zero		1


	//   ....[123]....
        /*083c*/ 	.word	0x00007cc0
        /*0840*/ 	.word	0x00000006
        /*0844*/ 	.word	0x00000000
        /*0848*/ 	.short	0x010a
        /*084a*/ 	.byte	0x3f
	.zero		1


	//   ....[124]....
        /*084c*/ 	.word	0x00007d10
        /*0850*/ 	.word	0x00000007
        /*0854*/ 	.word	0x00000000
        /*0858*/ 	.short	0x010a
        /*085a*/ 	.byte	0x3f
	.zero		1


	//   ....[125]....
        /*085c*/ 	.word	0x00007d60
        /*0860*/ 	.word	0x00000006
        /*0864*/ 	.word	0x00000000
        /*0868*/ 	.short	0x010a
        /*086a*/ 	.byte	0x3f
	.zero		1


	//   ....[126]....
        /*086c*/ 	.word	0x00007db0
        /*0870*/ 	.word	0x00000007
        /*0874*/ 	.word	0x00000000
        /*0878*/ 	.short	0x010a
        /*087a*/ 	.byte	0x3f
	.zero		1


	//   ....[127]....
        /*087c*/ 	.word	0x00007e00
        /*0880*/ 	.word	0x00000006
        /*0884*/ 	.word	0x00000000
        /*0888*/ 	.short	0x010a
        /*088a*/ 	.byte	0x3f
	.zero		1


	//   ....[128]....
        /*088c*/ 	.word	0x00007e50
        /*0890*/ 	.word	0x00000007
        /*0894*/ 	.word	0x00000000
        /*0898*/ 	.short	0x010a
        /*089a*/ 	.byte	0x3f
	.zero		1


	//   ....[129]....
        /*089c*/ 	.word	0x00007ea0
        /*08a0*/ 	.word	0x00000006
        /*08a4*/ 	.word	0x00000000
        /*08a8*/ 	.short	0x010a
        /*08aa*/ 	.byte	0x3f
	.zero		1


	//   ....[130]....
        /*08ac*/ 	.word	0x00007ef0
        /*08b0*/ 	.word	0x00000007
        /*08b4*/ 	.word	0x00000000
        /*08b8*/ 	.short	0x010a
        /*08ba*/ 	.byte	0x3f
	.zero		1


	//   ....[131]....
        /*08bc*/ 	.word	0x00007f40
        /*08c0*/ 	.word	0x00000006
        /*08c4*/ 	.word	0x00000000
        /*08c8*/ 	.short	0x010a
        /*08ca*/ 	.byte	0x3f
	.zero		1


	//   ....[132]....
        /*08cc*/ 	.word	0x00007f90
        /*08d0*/ 	.word	0x00000007
        /*08d4*/ 	.word	0x00000000
        /*08d8*/ 	.short	0x010a
        /*08da*/ 	.byte	0x3f
	.zero		1


	//   ....[133]....
        /*08dc*/ 	.word	0x00007fe0
        /*08e0*/ 	.word	0x00000006
        /*08e4*/ 	.word	0x00000000
        /*08e8*/ 	.short	0x010a
        /*08ea*/ 	.byte	0x3f
	.zero		1


	//----- nvinfo : EIATTR_NUM_MBARRIERS
	.align		4
.L_28:
        /*08ec*/ 	.byte	0x03, 0x38
        /*08ee*/ 	.short	0x003e


	//----- nvinfo : EIATTR_EXIT_INSTR_OFFSETS
	.align		4
        /*08f0*/ 	.byte	0x04, 0x1c
        /*08f2*/ 	.short	(.L_30 - .L_29)


	//   ....[0]....
.L_29:
        /*08f4*/ 	.word	0x00001480


	//   ....[1]....
        /*08f8*/ 	.word	0x000014e0


	//   ....[2]....
        /*08fc*/ 	.word	0x000057e0


	//   ....[3]....
        /*0900*/ 	.word	0x00005810


	//   ....[4]....
        /*0904*/ 	.word	0x000074d0


	//----- nvinfo : EIATTR_MAX_THREADS
	.align		4
.L_30:
        /*0908*/ 	.byte	0x04, 0x05
        /*090a*/ 	.short	(.L_32 - .L_31)
.L_31:
        /*090c*/ 	.word	0x00000180
        /*0910*/ 	.word	0x00000001
        /*0914*/ 	.word	0x00000001


	//----- nvinfo : EIATTR_CRS_STACK_SIZE
	.align		4
.L_32:
        /*0918*/ 	.byte	0x04, 0x1e
        /*091a*/ 	.short	(.L_34 - .L_33)
.L_33:
        /*091c*/ 	.word	0x00000000


	//----- nvinfo : EIATTR_CBANK_PARAM_SIZE
	.align		4
.L_34:
        /*0920*/ 	.byte	0x03, 0x19
        /*0922*/ 	.short	0x0470


	//----- nvinfo : EIATTR_PARAM_CBANK
	.align		4
        /*0924*/ 	.byte	0x04, 0x0a
        /*0926*/ 	.short	(.L_36 - .L_35)
	.align		4
.L_35:
        /*0928*/ 	.word	index@(.nv.constant0._ZN7cutlass13device_kernelINS_4gemm6kernel13GemmUniversalIN4cute5tupleIJiiiiEEENS1_10collective13CollectiveMmaINS1_37MainloopSm90TmaGmmaWarpSpecializedFP8ILi28ENS5_IJNS4_1CILi1EEESB_SB_EEENS1_32KernelTmaWarpSpecializedPingpongEEENS5_IJNSA_ILi64EEESF_SF_EEENS_12float_e4m3_tENS5_IJlSB_lEEENS_12float_e5m2_tESI_NS4_8TiledMMAINS4_8MMA_AtomIJNS4_4SM904GMMA30MMA_64x64x32_F32E4M3E5M2_SS_TNILNSN_7ScaleInE1ELSP_1EEEEEENS4_6LayoutISC_NS5_IJNSA_ILi0EEEST_ST_EEEEENS5_IJNS4_10UnderscoreESW_SW_EEEEENS4_13SM90_TMA_LOADENS4_14ComposedLayoutINS4_7SwizzleILi2ELi4ELi3EEENS4_18smem_ptr_flag_bitsILi8EEENSS_INS5_IJNSA_ILi8EEESF_EEENS5_IJSF_SB_EEEEEEEvNS4_8identityESZ_S19_vS1A_EENS_8epilogue10collective6detail29Sm90TmaWarpSpecializedAdapterINS1D_15DefaultEpilogueISH_SI_SI_NS1C_6thread17LinearCombinationISH_Li1EffLNS1H_9ScaleType4KindE0ELNS_15FloatRoundStyleE2ESH_EENS1_15EpilogueDefaultEEEEEvvEEEEvNT_6ParamsE)
        /*092c*/ 	.short	0x0210
        /*092e*/ 	.short	0x0470


	//----- nvinfo : EIATTR_SW_WAR
	.align		4
.L_36:
        /*0930*/ 	.byte	0x04, 0x36
        /*0932*/ 	.short	(.L_38 - .L_37)
.L_37:
        /*0934*/ 	.word	0x00000008
.L_38:


//--------------------- .nv.callgraph             --------------------------
	.section	.nv.callgraph,"",@"SHT_CUDA_CALLGRAPH"
	.align	4
	.sectionentsize	8
	.align		4
        /*0000*/ 	.word	0x00000000
	.align		4
        /*0004*/ 	.word	0xffffffff
	.align		4
        /*0008*/ 	.word	0x00000000
	.align		4
        /*000c*/ 	.word	0xfffffffe
	.align		4
        /*0010*/ 	.word	0x00000000
	.align		4
        /*0014*/ 	.word	0xfffffffd
	.align		4
        /*0018*/ 	.word	0x00000000
	.align		4
        /*001c*/ 	.word	0xfffffffc


//--------------------- .nv.constant4             --------------------------
	.section	.nv.constant4,"a",@progbits
	.align	8
	.align		8
.nv.constant4:
        /*0000*/ 	.dword	_ZN40_INTERNAL_a6e4ba96_4_k_cu_33a7c875_228194cuda3std3__45__cpo5beginE
	.align		8
        /*0008*/ 	.dword	_ZN40_INTERNAL_a6e4ba96_4_k_cu_33a7c875_228194cuda3std3__45__cpo3endE
	.align		8
        /*0010*/ 	.dword	_ZN40_INTERNAL_a6e4ba96_4_k_cu_33a7c875_228194cuda3std3__45__cpo6cbeginE
	.align		8
        /*0018*/ 	.dword	_ZN40_INTERNAL_a6e4ba96_4_k_cu_33a7c875_228194cuda3std3__45__cpo4cendE
	.align		8
        /*0020*/ 	.dword	_ZN40_INTERNAL_a6e4ba96_4_k_cu_33a7c875_228194cuda3std3__442_GLOBAL__N__a6e4ba96_4_k_cu_33a7c875_228196ignoreE
	.align		8
        /*0028*/ 	.dword	_ZN40_INTERNAL_a6e4ba96_4_k_cu_33a7c875_228194cuda3std3__419piecewise_constructE
	.align		8
        /*0030*/ 	.dword	_ZN40_INTERNAL_a6e4ba96_4_k_cu_33a7c875_228194cuda3std3__48in_placeE
	.align		8
        /*0038*/ 	.dword	_ZN40_INTERNAL_a6e4ba96_4_k_cu_33a7c875_228194cuda3std6ranges3__45__cpo4swapE
	.align		8
        /*0040*/ 	.dword	_ZN40_INTERNAL_a6e4ba96_4_k_cu_33a7c875_228194cuda3std6ranges3__45__cpo9iter_moveE
	.align		8
        /*0048*/ 	.dword	_ZN40_INTERNAL_a6e4ba96_4_k_cu_33a7c875_228194cute7productE
	.align		8
        /*0050*/ 	.dword	_ZN40_INTERNAL_a6e4ba96_4_k_cu_33a7c875_228194cute1_E


//--------------------- .text._ZN7cutlass13device_kernelINS_4gemm6kernel13GemmUniversalIN4cute5tupleIJiiiiEEENS1_10collective13CollectiveMmaINS1_37MainloopSm90TmaGmmaWarpSpecializedFP8ILi28ENS5_IJNS4_1CILi1EEESB_SB_EEENS1_32KernelTmaWarpSpecializedPingpongEEENS5_IJNSA_ILi64EEESF_SF_EEENS_12float_e4m3_tENS5_IJlSB_lEEENS_12float_e5m2_tESI_NS4_8TiledMMAINS4_8MMA_AtomIJNS4_4SM904GMMA30MMA_64x64x32_F32E4M3E5M2_SS_TNILNSN_7ScaleInE1ELSP_1EEEEEENS4_6LayoutISC_NS5_IJNSA_ILi0EEEST_ST_EEEEENS5_IJNS4_10UnderscoreESW_SW_EEEEENS4_13SM90_TMA_LOADENS4_14ComposedLayoutINS4_7SwizzleILi2ELi4ELi3EEENS4_18smem_ptr_flag_bitsILi8EEENSS_INS5_IJNSA_ILi8EEESF_EEENS5_IJSF_SB_EEEEEEEvNS4_8identityESZ_S19_vS1A_EENS_8epilogue10collective6detail29Sm90TmaWarpSpecializedAdapterINS1D_15DefaultEpilogueISH_SI_SI_NS1C_6thread17LinearCombinationISH_Li1EffLNS1H_9ScaleType4KindE0ELNS_15FloatRoundStyleE2ESH_EENS1_15EpilogueDefaultEEEEEvvEEEEvNT_6ParamsE --------------------------
	.section	.text._ZN7cutlass13device_kernelINS_4gemm6kernel13GemmUniversalIN4cute5tupleIJiiiiEEENS1_10collective13CollectiveMmaINS1_37MainloopSm90TmaGmmaWarpSpecializedFP8ILi28ENS5_IJNS4_1CILi1EEESB_SB_EEENS1_32KernelTmaWarpSpecializedPingpongEEENS5_IJNSA_ILi64EEESF_SF_EEENS_12float_e4m3_tENS5_IJlSB_lEEENS_12float_e5m2_tESI_NS4_8TiledMMAINS4_8MMA_AtomIJNS4_4SM904GMMA30MMA_64x64x32_F32E4M3E5M2_SS_TNILNSN_7ScaleInE1ELSP_1EEEEEENS4_6LayoutISC_NS5_IJNSA_ILi0EEEST_ST_EEEEENS5_IJNS4_10UnderscoreESW_SW_EEEEENS4_13SM90_TMA_LOADENS4_14ComposedLayoutINS4_7SwizzleILi2ELi4ELi3EEENS4_18smem_ptr_flag_bitsILi8EEENSS_INS5_IJNSA_ILi8EEESF_EEENS5_IJSF_SB_EEEEEEEvNS4_8identityESZ_S19_vS1A_EENS_8epilogue10collective6detail29Sm90TmaWarpSpecializedAdapterINS1D_15DefaultEpilogueISH_SI_SI_NS1C_6thread17LinearCombinationISH_Li1EffLNS1H_9ScaleType4KindE0ELNS_15FloatRoundStyleE2ESH_EENS1_15EpilogueDefaultEEEEEvvEEEEvNT_6ParamsE,"ax",@progbits
	.align	128
.text._ZN7cutlass13device_kernelINS_4gemm6kernel13GemmUniversalIN4cute5tupleIJiiiiEEENS1_10collective13CollectiveMmaINS1_37MainloopSm90TmaGmmaWarpSpecializedFP8ILi28ENS5_IJNS4_1CILi1EEESB_SB_EEENS1_32KernelTmaWarpSpecializedPingpongEEENS5_IJNSA_ILi64EEESF_SF_EEENS_12float_e4m3_tENS5_IJlSB_lEEENS_12float_e5m2_tESI_NS4_8TiledMMAINS4_8MMA_AtomIJNS4_4SM904GMMA30MMA_64x64x32_F32E4M3E5M2_SS_TNILNSN_7ScaleInE1ELSP_1EEEEEENS4_6LayoutISC_NS5_IJNSA_ILi0EEEST_ST_EEEEENS5_IJNS4_10UnderscoreESW_SW_EEEEENS4_13SM90_TMA_LOADENS4_14ComposedLayoutINS4_7SwizzleILi2ELi4ELi3EEENS4_18smem_ptr_flag_bitsILi8EEENSS_INS5_IJNSA_ILi8EEESF_EEENS5_IJSF_SB_EEEEEEEvNS4_8identityESZ_S19_vS1A_EENS_8epilogue10collective6detail29Sm90TmaWarpSpecializedAdapterINS1D_15DefaultEpilogueISH_SI_SI_NS1C_6thread17LinearCombinationISH_Li1EffLNS1H_9ScaleType4KindE0ELNS_15FloatRoundStyleE2ESH_EENS1_15EpilogueDefaultEEEEEvvEEEEvNT_6ParamsE:
        .type           _ZN7cutlass13device_kernelINS_4gemm6kernel13GemmUniversalIN4cute5tupleIJiiiiEEENS1_10collective13CollectiveMmaINS1_37MainloopSm90TmaGmmaWarpSpecializedFP8ILi28ENS5_IJNS4_1CILi1EEESB_SB_EEENS1_32KernelTmaWarpSpecializedPingpongEEENS5_IJNSA_ILi64EEESF_SF_EEENS_12float_e4m3_tENS5_IJlSB_lEEENS_12float_e5m2_tESI_NS4_8TiledMMAINS4_8MMA_AtomIJNS4_4SM904GMMA30MMA_64x64x32_F32E4M3E5M2_SS_TNILNSN_7ScaleInE1ELSP_1EEEEEENS4_6LayoutISC_NS5_IJNSA_ILi0EEEST_ST_EEEEENS5_IJNS4_10UnderscoreESW_SW_EEEEENS4_13SM90_TMA_LOADENS4_14ComposedLayoutINS4_7SwizzleILi2ELi4ELi3EEENS4_18smem_ptr_flag_bitsILi8EEENSS_INS5_IJNSA_ILi8EEESF_EEENS5_IJSF_SB_EEEEEEEvNS4_8identityESZ_S19_vS1A_EENS_8epilogue10collective6detail29Sm90TmaWarpSpecializedAdapterINS1D_15DefaultEpilogueISH_SI_SI_NS1C_6thread17LinearCombinationISH_Li1EffLNS1H_9ScaleType4KindE0ELNS_15FloatRoundStyleE2ESH_EENS1_15EpilogueDefaultEEEEEvvEEEEvNT_6ParamsE,@function
        .size           _ZN7cutlass13device_kernelINS_4gemm6kernel13GemmUniversalIN4cute5tupleIJiiiiEEENS1_10collective13CollectiveMmaINS1_37MainloopSm90TmaGmmaWarpSpecializedFP8ILi28ENS5_IJNS4_1CILi1EEESB_SB_EEENS1_32KernelTmaWarpSpecializedPingpongEEENS5_IJNSA_ILi64EEESF_SF_EEENS_12float_e4m3_tENS5_IJlSB_lEEENS_12float_e5m2_tESI_NS4_8TiledMMAINS4_8MMA_AtomIJNS4_4SM904GMMA30MMA_64x64x32_F32E4M3E5M2_SS_TNILNSN_7ScaleInE1ELSP_1EEEEEENS4_6LayoutISC_NS5_IJNSA_ILi0EEEST_ST_EEEEENS5_IJNS4_10UnderscoreESW_SW_EEEEENS4_13SM90_TMA_LOADENS4_14ComposedLayoutINS4_7SwizzleILi2ELi4ELi3EEENS4_18smem_ptr_flag_bitsILi8EEENSS_INS5_IJNSA_ILi8EEESF_EEENS5_IJSF_SB_EEEEEEEvNS4_8identityESZ_S19_vS1A_EENS_8epilogue10collective6detail29Sm90TmaWarpSpecializedAdapterINS1D_15DefaultEpilogueISH_SI_SI_NS1C_6thread17LinearCombinationISH_Li1EffLNS1H_9ScaleType4KindE0ELNS_15FloatRoundStyleE2ESH_EENS1_15EpilogueDefaultEEEEEvvEEEEvNT_6ParamsE,(.L_x_189 - _ZN7cutlass13device_kernelINS_4gemm6kernel13GemmUniversalIN4cute5tupleIJiiiiEEENS1_10collective13CollectiveMmaINS1_37MainloopSm90TmaGmmaWarpSpecializedFP8ILi28ENS5_IJNS4_1CILi1EEESB_SB_EEENS1_32KernelTmaWarpSpecializedPingpongEEENS5_IJNSA_ILi64EEESF_SF_EEENS_12float_e4m3_tENS5_IJlSB_lEEENS_12float_e5m2_tESI_NS4_8TiledMMAINS4_8MMA_AtomIJNS4_4SM904GMMA30MMA_64x64x32_F32E4M3E5M2_SS_TNILNSN_7ScaleInE1ELSP_1EEEEEENS4_6LayoutISC_NS5_IJNSA_ILi0EEEST_ST_EEEEENS5_IJNS4_10UnderscoreESW_SW_EEEEENS4_13SM90_TMA_LOADENS4_14ComposedLayoutINS4_7SwizzleILi2ELi4ELi3EEENS4_18smem_ptr_flag_bitsILi8EEENSS_INS5_IJNSA_ILi8EEESF_EEENS5_IJSF_SB_EEEEEEEvNS4_8identityESZ_S19_vS1A_EENS_8epilogue10collective6detail29Sm90TmaWarpSpecializedAdapterINS1D_15DefaultEpilogueISH_SI_SI_NS1C_6thread17LinearCombinationISH_Li1EffLNS1H_9ScaleType4KindE0ELNS_15FloatRoundStyleE2ESH_EENS1_15EpilogueDefaultEEEEEvvEEEEvNT_6ParamsE)
        .other          _ZN7cutlass13device_kernelINS_4gemm6kernel13GemmUniversalIN4cute5tupleIJiiiiEEENS1_10collective13CollectiveMmaINS1_37MainloopSm90TmaGmmaWarpSpecializedFP8ILi28ENS5_IJNS4_1CILi1EEESB_SB_EEENS1_32KernelTmaWarpSpecializedPingpongEEENS5_IJNSA_ILi64EEESF_SF_EEENS_12float_e4m3_tENS5_IJlSB_lEEENS_12float_e5m2_tESI_NS4_8TiledMMAINS4_8MMA_AtomIJNS4_4SM904GMMA30MMA_64x64x32_F32E4M3E5M2_SS_TNILNSN_7ScaleInE1ELSP_1EEEEEENS4_6LayoutISC_NS5_IJNSA_ILi0EEEST_ST_EEEEENS5_IJNS4_10UnderscoreESW_SW_EEEEENS4_13SM90_TMA_LOADENS4_14ComposedLayoutINS4_7SwizzleILi2ELi4ELi3EEENS4_18smem_ptr_flag_bitsILi8EEENSS_INS5_IJNSA_ILi8EEESF_EEENS5_IJSF_SB_EEEEEEEvNS4_8identityESZ_S19_vS1A_EENS_8epilogue10collective6detail29Sm90TmaWarpSpecializedAdapterINS1D_15DefaultEpilogueISH_SI_SI_NS1C_6thread17LinearCombinationISH_Li1EffLNS1H_9ScaleType4KindE0ELNS_15FloatRoundStyleE2ESH_EENS1_15EpilogueDefaultEEEEEvvEEEEvNT_6ParamsE,@"STO_CUDA_ENTRY STV_DEFAULT"
_ZN7cutlass13device_kernelINS_4gemm6kernel13GemmUniversalIN4cute5tupleIJiiiiEEENS1_10collective13CollectiveMmaINS1_37MainloopSm90TmaGmmaWarpSpecializedFP8ILi28ENS5_IJNS4_1CILi1EEESB_SB_EEENS1_32KernelTmaWarpSpecializedPingpongEEENS5_IJNSA_ILi64EEESF_SF_EEENS_12float_e4m3_tENS5_IJlSB_lEEENS_12float_e5m2_tESI_NS4_8TiledMMAINS4_8MMA_AtomIJNS4_4SM904GMMA30MMA_64x64x32_F32E4M3E5M2_SS_TNILNSN_7ScaleInE1ELSP_1EEEEEENS4_6LayoutISC_NS5_IJNSA_ILi0EEEST_ST_EEEEENS5_IJNS4_10UnderscoreESW_SW_EEEEENS4_13SM90_TMA_LOADENS4_14ComposedLayoutINS4_7SwizzleILi2ELi4ELi3EEENS4_18smem_ptr_flag_bitsILi8EEENSS_INS5_IJNSA_ILi8EEESF_EEENS5_IJSF_SB_EEEEEEEvNS4_8identityESZ_S19_vS1A_EENS_8epilogue10collective6detail29Sm90TmaWarpSpecializedAdapterINS1D_15DefaultEpilogueISH_SI_SI_NS1C_6thread17LinearCombinationISH_Li1EffLNS1H_9ScaleType4KindE0ELNS_15FloatRoundStyleE2ESH_EENS1_15EpilogueDefaultEEEEEvvEEEEvNT_6ParamsE:
[----:B------:R-:W-:Y:S01]  /*0000*/  LDC R1, c[0x0][0x28] ;  /* 0x00000a00ff017b82 */ /* 0x000fe20000000800 */
[----:B------:R-:W0:Y:S01]  /*0010*/  S2R R11, SR_TID.X ;  /* 0x00000000000b7919 */ /* 0x000e220000002100 */
[----:B------:R-:W-:Y:S01]  /*0020*/  ELECT P0, URZ, PT ;  /* 0x00000000003f782f */ /* 0x000fe20003800000 */
[----:B------:R-:W-:Y:S01]  /*0030*/  BSSY B0, `(.L_x_0) ;  /* 0x000000f000007945 */ /* 0x000fe20003800000 */
[--C-:B0-----:R-:W-:Y:S02]  /*0040*/  SHF.R.U32.HI R0, RZ, 0x5, R11.reuse ;  /* 0x00000005ff007819 */ /* 0x101fe4000001160b */
[----:B------:R-:W-:-:S03]  /*0050*/  SHF.R.U32.HI R4, RZ, 0x7, R11 ;  /* 0x00000007ff047819 */ /* 0x000fc6000001160b */
[----:B------:R-:W0:Y:S04]  /*0060*/  SHFL.IDX PT, R2, R0, RZ, 0x1f ;  /* 0x00001fff00027589 */ /* 0x000e2800000e0000 */
[----:B------:R1:W2:Y:S01]  /*0070*/  SHFL.IDX PT, R5, R4, RZ, 0x1f ;  /* 0x00001fff04057589 */ /* 0x0002a200000e0000 */
[----:B0-----:R-:W-:-:S13]  /*0080*/  ISETP.NE.OR P0, PT, R2, RZ, !P0 ;  /* 0x000000ff0200720c */ /* 0x001fda0004705670 */
[----:B-12---:R-:W-:Y:S05]  /*0090*/  @P0 BRA `(.L_x_1) ;  /* 0x0000000000200947 */ /* 0x006fea0003800000 */
[----:B------:R-:W-:Y:S02]  /*00a0*/  ULDC.64 UR4, c[0x0][0x198] ;  /* 0x0000660000047ab9 */ /* 0x000fe40000000a00 */
[----:B------:R-:W-:Y:S02]  /*00b0*/  UIADD3 UR6, UP0, UR4, 0xf0, URZ ;  /* 0x000000f004067890 */ /* 0x000fe4000ff1e03f */
[----:B------:R-:W-:Y:S02]  /*00c0*/  UIADD3 UR4, UP1, UR4, 0x1f0, URZ ;  /* 0x000001f004047890 */ /* 0x000fe4000ff3e03f */
[----:B------:R-:W-:Y:S02]  /*00d0*/  UIADD3.X UR7, URZ, UR5, URZ, UP0, !UPT ;  /* 0x000000053f077290 */ /* 0x000fe400087fe43f */
[----:B------:R-:W-:-:S07]  /*00e0*/  UIADD3.X UR5, URZ, UR5, URZ, UP1, !UPT ;  /* 0x000000053f057290 */ /* 0x000fce0008ffe43f */
[----:B------:R0:W-:Y:S02]  /*00f0*/  UTMACCTL.PF [UR6] ;  /* 0x00000000060079b9 */ /* 0x0001e40008040000 */
[----:B------:R0:W-:Y:S02]  /*0100*/  UTMACCTL.PF [UR4] ;  /* 0x00000000040079b9 */ /* 0x0001e40008040000 */
[----:B0-----:R-:W-:Y:S01]  /*0110*/  NOP ;  /* 0x0000000000007918 */ /* 0x001fe20000000000 */
.L_x_1:
[----:B------:R-:W-:Y:S05]  /*0120*/  BSYNC B0 ;  /* 0x0000000000007941 */ /* 0x000fea0003800000 */
.L_x_0:
[----:B------:R-:W0:Y:S02]  /*0130*/  SHFL.IDX PT, R3, R0, RZ, 0x1f ;  /* 0x00001fff00037589 */ /* 0x000e2400000e0000 */
[----:B0-----:R-:W-:-:S13]  /*0140*/  ISETP.NE.AND P0, PT, R3, RZ, PT ;  /* 0x000000ff0300720c */ /* 0x001fda0003f05270 */
[----:B------:R-:W-:Y:S05]  /*0150*/  @P0 BRA `(.L_x_2) ;  /* 0x0000000400240947 */ /* 0x000fea0003800000 */
[----:B------:R-:W-:Y:S01]  /*0160*/  ELECT P0, URZ, PT ;  /* 0x00000000003f782f */ /* 0x000fe20003800000 */
[----:B------:R-:W-:-:S12]  /*0170*/  BSSY B0, `(.L_x_2) ;  /* 0x0000047000007945 */ /* 0x000fd80003800000 */
[----:B------:R-:W-:Y:S05]  /*0180*/  @!P0 BRA `(.L_x_3) ;  /* 0x0000000400148947 */ /* 0x000fea0003800000 */
[----:B------:R-:W0:Y:S01]  /*0190*/  S2UR UR8, SR_CgaCtaId ;  /* 0x00000000000879c3 */ /* 0x000e220000008800 */
[----:B------:R-:W-:Y:S01]  /*01a0*/  UMOV UR4, 0x400 ;  /* 0x0000040000047882 */ /* 0x000fe20000000000 */
[----:B------:R-:W-:Y:S01]  /*01b0*/  UMOV UR5, 0x1 ;  /* 0x0000000100057882 */ /* 0x000fe20000000000 */
[----:B------:R-:W-:Y:S02]  /*01c0*/  UMOV UR6, 0x80 ;  /* 0x0000008000067882 */ /* 0x000fe40000000000 */
[----:B------:R-:W-:-:S04]  /*01d0*/  UIADD3 UR6, -UR6, 0x100000, URZ ;  /* 0x0010000006067890 */ /* 0x000fc8000fffe13f */
[----:B------:R-:W-:Y:S02]  /*01e0*/  USHF.L.U32 UR7, UR6, 0xb, URZ ;  /* 0x0000000b06077899 */ /* 0x000fe4000800063f */
[----:B------:R-:W-:Y:S02]  /*01f0*/  USHF.L.U32 UR6, UR6, 0x1, URZ ;  /* 0x0000000106067899 */ /* 0x000fe4000800063f */
[----:B0-----:R-:W-:Y:S02]  /*0200*/  ULEA UR8, UR8, UR4, 0x18 ;  /* 0x0000000408087291 */ /* 0x001fe4000f8ec03f */
[----:B------:R-:W-:-:S04]  /*0210*/  UIADD3 UR4, -UR5, 0x100000, URZ ;  /* 0x0010000005047890 */ /* 0x000fc8000fffe13f */
[----:B------:R-:W-:Y:S02]  /*0220*/  USHF.L.U32 UR5, UR4, 0xb, URZ ;  /* 0x0000000b04057899 */ /* 0x000fe4000800063f */
[----:B------:R-:W-:Y:S01]  /*0230*/  USHF.L.U32 UR4, UR4, 0x1, URZ ;  /* 0x0000000104047899 */ /* 0x000fe2000800063f */
[----:B------:R-:W0:Y:S11]  /*0240*/  FENCE.VIEW.ASYNC.S ;  /* 0x00000000000073c6 */ /* 0x000e360000000000 */
[----:B0-----:R0:W1:Y:S01]  /*0250*/  SYNCS.EXCH.64 URZ, [UR8], UR4 ;  /* 0x00000004083f75b2 */ /* 0x0010620008000100 */
[----:B------:R0:W2:Y:S01]  /*0260*/  SYNCS.EXCH.64 URZ, [UR8+0xe0], UR6 ;  /* 0x0000e006083f75b2 */ /* 0x0000a20008000100 */
[----:B------:R0:W3:Y:S01]  /*0270*/  SYNCS.EXCH.64 URZ, [UR8+0x8], UR4 ;  /* 0x00000804083f75b2 */ /* 0x0000e20008000100 */
[----:B------:R0:W4:Y:S01]  /*0280*/  SYNCS.EXCH.64 URZ, [UR8+0xe8], UR6 ;  /* 0x0000e806083f75b2 */ /* 0x0001220008000100 */
[----:B------:R0:W0:Y:S01]  /*0290*/  SYNCS.EXCH.64 URZ, [UR8+0x10], UR4 ;  /* 0x00001004083f75b2 */ /* 0x0000220008000100 */
        /* <DEDUP_REMOVED lines=51> */
[----:B-1234-:R-:W-:Y:S01]  /*05d0*/  NOP ;  /* 0x0000000000007918 */ /* 0x01efe20000000000 */
.L_x_3:
[----:B0-----:R-:W-:Y:S05]  /*05e0*/  BSYNC B0 ;  /* 0x0000000000007941 */ /* 0x001fea0003800000 */
.L_x_2:
[----:B------:R-:W0:Y:S01]  /*05f0*/  SHFL.IDX PT, R6, R0, RZ, 0x1f ;  /* 0x00001fff00067589 */ /* 0x000e2200000e0000 */
[----:B------:R-:W-:Y:S01]  /*0600*/  ELECT P0, URZ, PT ;  /* 0x00000000003f782f */ /* 0x000fe20003800000 */
[----:B------:R-:W-:Y:S01]  /*0610*/  NOP ;  /* 0x0000000000007918 */ /* 0x000fe20000000000 */
[----:B------:R-:W-:Y:S01]  /*0620*/  ELECT P1, URZ, PT ;  /* 0x00000000003f782f */ /* 0x000fe20003820000 */
[----:B------:R1:W2:Y:S01]  /*0630*/  SHFL.IDX PT, R3, R0, RZ, 0x1f ;  /* 0x00001fff00037589 */ /* 0x0002a200000e0000 */
[----:B------:R-:W-:Y:S01]  /*0640*/  UMOV UR4, 0x20 ;  /* 0x0000002000047882 */ /* 0x000fe20000000000 */
[----:B------:R-:W-:Y:S01]  /*0650*/  UMOV UR11, 0x80 ;  /* 0x00000080000b7882 */ /* 0x000fe20000000000 */
[----:B------:R-:W-:Y:S01]  /*0660*/  NOP ;  /* 0x0000000000007918 */ /* 0x000fe20000000000 */
[----:B------:R-:W3:Y:S01]  /*0670*/  SHFL.IDX PT, R4, R4, RZ, 0x1f ;  /* 0x00001fff04047589 */ /* 0x000ee200000e0000 */
[C---:B------:R-:W-:Y:S01]  /*0680*/  VIADD R33, R5.reuse, 0xffffffff ;  /* 0xffffffff05217836 */ /* 0x040fe20000000000 */
[----:B------:R-:W-:Y:S01]  /*0690*/  ULDC.64 UR20, c[0x0][0x208] ;  /* 0x0000820000147ab9 */ /* 0x000fe20000000a00 */
[----:B------:R-:W-:-:S02]  /*06a0*/  ISETP.NE.AND P2, PT, R5, RZ, PT ;  /* 0x000000ff0500720c */ /* 0x000fc40003f45270 */
[----:B-1----:R-:W-:Y:S02]  /*06b0*/  SHF.R.S32.HI R0, RZ, 0x1f, R11 ;  /* 0x0000001fff007819 */ /* 0x002fe4000001140b */
[----:B------:R-:W-:Y:S02]  /*06c0*/  ISETP.GE.U32.AND P3, PT, R33, 0x2, PT ;  /* 0x000000022100780c */ /* 0x000fe40003f66070 */
[----:B------:R-:W-:-:S04]  /*06d0*/  LEA.HI R0, R0, R11, RZ, 0x7 ;  /* 0x0000000b00007211 */ /* 0x000fc800078f38ff */
[----:B------:R-:W-:Y:S02]  /*06e0*/  LOP3.LUT R0, R0, 0xffffff80, RZ, 0xc0, !PT ;  /* 0xffffff8000007812 */ /* 0x000fe400078ec0ff */
[----:B0-----:R-:W-:-:S03]  /*06f0*/  ISETP.NE.OR P0, PT, R6, RZ, !P0 ;  /* 0x000000ff0600720c */ /* 0x001fc60004705670 */
[----:B------:R-:W-:Y:S01]  /*0700*/  IMAD.IADD R10, R11, 0x1, -R0 ;  /* 0x000000010b0a7824 */ /* 0x000fe200078e0a00 */
[----:B--2---:R-:W-:Y:S02]  /*0710*/  ISETP.NE.OR P1, PT, R3, RZ, !P1 ;  /* 0x000000ff0300720c */ /* 0x004fe40004f25670 */
[----:B------:R-:W-:Y:S02]  /*0720*/  SHF.R.S32.HI R3, RZ, 0x1f, R2 ;  /* 0x0000001fff037819 */ /* 0x000fe40000011402 */
[----:B---3--:R-:W-:Y:S02]  /*0730*/  R2UR UR15, R4 ;  /* 0x00000000040f72ca */ /* 0x008fe400000e0000 */
[----:B------:R-:W-:-:S03]  /*0740*/  LEA.HI R3, R3, R2, RZ, 0x2 ;  /* 0x0000000203037211 */ /* 0x000fc600078f10ff */
[----:B------:R-:W-:Y:S01]  /*0750*/  VOTEU.ALL UP0, P0 ;  /* 0x00000000003f7886 */ /* 0x000fe20000000000 */
[----:B------:R-:W-:-:S03]  /*0760*/  LOP3.LUT R3, R3, 0xfffffffc, RZ, 0xc0, !PT ;  /* 0xfffffffc03037812 */ /* 0x000fc600078ec0ff */
[----:B------:R-:W-:Y:S01]  /*0770*/  VOTEU.ALL UP1, P1 ;  /* 0x00000000003f7886 */ /* 0x000fe20000820000 */
[----:B------:R-:W0:Y:S01]  /*0780*/  @!UP0 S2UR UR7, SR_CgaCtaId ;  /* 0x00000000000789c3 */ /* 0x000e220000008800 */
[----:B------:R-:W-:Y:S01]  /*0790*/  @!UP0 UMOV UR6, 0x400 ;  /* 0x0000040000068882 */ /* 0x000fe20000000000 */
[----:B------:R-:W-:-:S04]  /*07a0*/  @!UP0 UIADD3 UR4, -UR4, 0x100000, URZ ;  /* 0x0010000004048890 */ /* 0x000fc8000fffe13f */
[----:B------:R-:W-:Y:S02]  /*07b0*/  @!UP0 USHF.L.U32 UR5, UR4, 0xb, URZ ;  /* 0x0000000b04058899 */ /* 0x000fe4000800063f */
[----:B------:R-:W-:Y:S01]  /*07c0*/  @!UP0 USHF.L.U32 UR4, UR4, 0x1, URZ ;  /* 0x0000000104048899 */ /* 0x000fe2000800063f */
[----:B------:R-:W-:Y:S01]  /*07d0*/  IMAD.IADD R20, R2, 0x1, -R3 ;  /* 0x0000000102147824 */ /* 0x000fe200078e0a03 */
[----:B------:R-:W-:Y:S01]  /*07e0*/  @!UP1 UMOV UR9, 0x400 ;  /* 0x0000040000099882 */ /* 0x000fe20000000000 */
[----:B------:R-:W-:Y:S01]  /*07f0*/  VOTEU.ALL UP2, P1 ;  /* 0x00000000003f7886 */ /* 0x000fe20000840000 */
[----:B------:R-:W-:Y:S01]  /*0800*/  VOTEU.ALL UP3, P1 ;  /* 0x00000000003f7886 */ /* 0x000fe20000860000 */
[----:B------:R-:W-:Y:S01]  /*0810*/  VOTEU.ALL UP4, P1 ;  /* 0x00000000003f7886 */ /* 0x000fe20000880000 */
[----:B------:R-:W1:Y:S01]  /*0820*/  @!UP1 S2UR UR10, SR_CgaCtaId ;  /* 0x00000000000a99c3 */ /* 0x000e620000008800 */
[----:B------:R-:W-:Y:S01]  /*0830*/  VOTEU.ALL UP5, P1 ;  /* 0x00000000003f7886 */ /* 0x000fe200008a0000 */
[----:B0-----:R-:W-:-:S02]  /*0840*/  @!UP0 ULEA UR8, UR7, UR6, 0x18 ;  /* 0x0000000607088291 */ /* 0x001fc4000f8ec03f */
[----:B------:R-:W-:-:S04]  /*0850*/  @!UP1 UIADD3 UR6, -UR11, 0x100000, URZ ;  /* 0x001000000b069890 */ /* 0x000fc8000fffe13f */
[----:B------:R-:W-:Y:S02]  /*0860*/  @!UP1 USHF.L.U32 UR7, UR6, 0xb, URZ ;  /* 0x0000000b06079899 */ /* 0x000fe4000800063f */
[----:B------:R-:W-:Y:S01]  /*0870*/  @!UP1 USHF.L.U32 UR6, UR6, 0x1, URZ ;  /* 0x0000000106069899 */ /* 0x000fe2000800063f */
[----:B------:R-:W-:Y:S01]  /*0880*/  VOTEU.ALL UP0, P0 ;  /* 0x00000000003f7886 */ /* 0x000fe20000000000 */
[----:B-1----:R-:W-:Y:S01]  /*0890*/  @!UP1 ULEA UR9, UR10, UR9, 0x18 ;  /* 0x000000090a099291 */ /* 0x002fe2000f8ec03f */
[----:B------:R-:W-:Y:S02]  /*08a0*/  VOTEU.ALL UP1, P0 ;  /* 0x00000000003f7886 */ /* 0x000fe40000020000 */
[----:B------:R-:W-:Y:S01]  /*08b0*/  ULDC.64 UR10, c[0x0][0x598] ;  /* 0x00016600000a7ab9 */ /* 0x000fe20000000a00 */
[----:B------:R-:W-:Y:S01]  /*08c0*/  ISETP.NE.AND P0, PT, R20, 0x3, PT ;  /* 0x000000031400780c */ /* 0x000fe20003f05270 */
[----:B------:R-:W0:Y:S02]  /*08d0*/  FENCE.VIEW.ASYNC.S ;  /* 0x00000000000073c6 */ /* 0x000e240000000000 */
[----:B0-----:R0:W1:Y:S01]  /*08e0*/  @!UP0 SYNCS.EXCH.64 URZ, [UR8+0x1f0], UR4 ;  /* 0x0001f004083f85b2 */ /* 0x0010620008000100 */
[----:B------:R-:W-:-:S02]  /*08f0*/  ISETP.NE.U32.AND P1, PT, RZ, UR10, PT ;  /* 0x0000000aff007c0c */ /* 0x000fc4000bf25070 */
[----:B------:R-:W-:Y:S02]  /*0900*/  ISETP.EQ.OR P0, PT, R20, RZ, !P0 ;  /* 0x000000ff1400720c */ /* 0x000fe40004702670 */
[----:B------:R-:W-:Y:S02]  /*0910*/  ISETP.NE.AND.EX P1, PT, RZ, UR11, PT, P1 ;  /* 0x0000000bff007c0c */ /* 0x000fe4000bf25310 */
[----:B------:R-:W-:-:S04]  /*0920*/  ISETP.EQ.AND P0, PT, R5, RZ, P0 ;  /* 0x000000ff0500720c */ /* 0x000fc80000702270 */
[----:B------:R-:W-:-:S04]  /*0930*/  SEL R7, RZ, 0x1, !P0 ;  /* 0x00000001ff077807 */ /* 0x000fc80004000000 */
[----:B------:R-:W-:Y:S01]  /*0940*/  SEL R7, R7, 0x2, P3 ;  /* 0x0000000207077807 */ /* 0x000fe20001800000 */
[----:B------:R0:W1:Y:S01]  /*0950*/  @!UP1 SYNCS.EXCH.64 URZ, [UR8+0x1f8], UR4 ;  /* 0x0001f804083f95b2 */ /* 0x0000620008000100 */
[----:B------:R-:W-:Y:S01]  /*0960*/  NOP ;  /* 0x0000000000007918 */ /* 0x000fe20000000000 */
[----:B------:R0:W1:Y:S01]  /*0970*/  @!UP2 SYNCS.EXCH.64 URZ, [UR9+0x1d0], UR6 ;  /* 0x0001d006093fa5b2 */ /* 0x0000620008000100 */
[----:B------:R0:W1:Y:S01]  /*0980*/  @!UP3 SYNCS.EXCH.64 URZ, [UR9+0x1d8], UR6 ;  /* 0x0001d806093fb5b2 */ /* 0x0000620008000100 */
[----:B------:R0:W1:Y:S01]  /*0990*/  @!UP4 SYNCS.EXCH.64 URZ, [UR9+0x1e0], UR6 ;  /* 0x0001e006093fc5b2 */ /* 0x0000620008000100 */
[----:B------:R0:W1:Y:S01]  /*09a0*/  @!UP5 SYNCS.EXCH.64 URZ, [UR9+0x1e8], UR6 ;  /* 0x0001e806093fd5b2 */ /* 0x0000620008000100 */
[----:B------:R-:W-:Y:S01]  /*09b0*/  NOP ;  /* 0x0000000000007918 */ /* 0x000fe20000000000 */
[----:B-1----:R-:W-:Y:S06]  /*09c0*/  BAR.SYNC.DEFER_BLOCKING 0x0 ;  /* 0x0000000000007b1d */ /* 0x002fec0000010000 */
[----:B0-----:R-:W-:Y:S05]  /*09d0*/  @!P1 BRA `(.L_x_4) ;  /* 0x00000000001c9947 */ /* 0x001fea0003800000 */
[----:B------:R-:W0:Y:S02]  /*09e0*/  LDC.64 R2, c[0x0][0x598] ;  /* 0x00016600ff027b82 */ /* 0x000e240000000a00 */
[----:B0-----:R-:W2:Y:S02]  /*09f0*/  LDG.E.64 R2, desc[UR20][R2.64] ;  /* 0x0000001402027981 */ /* 0x001ea4000c1e1b00 */
[----:B--2---:R-:W-:-:S04]  /*0a00*/  ISETP.NE.U32.AND P0, PT, R2, RZ, PT ;  /* 0x000000ff0200720c */ /* 0x004fc80003f05070 */
[----:B------:R-:W-:-:S13]  /*0a10*/  ISETP.NE.AND.EX P0, PT, R3, RZ, PT, P0 ;  /* 0x000000ff0300720c */ /* 0x000fda0003f05300 */
[----:B------:R-:W-:Y:S05]  /*0a20*/  @!P0 BRA `(.L_x_4) ;  /* 0x0000000000088947 */ /* 0x000fea0003800000 */
[----:B------:R2:W5:Y:S01]  /*0a30*/  LD.E R12, desc[UR20][R2.64] ;  /* 0x00000014020c7980 */ /* 0x000562000c101900 */
[----:B------:R-:W-:Y:S05]  /*0a40*/  BRA `(.L_x_5) ;  /* 0x0000000000207947 */ /* 0x000fea0003800000 */
.L_x_4:
[----:B------:R-:W-:Y:S02]  /*0a50*/  ULDC.64 UR4, c[0x0][0x588] ;  /* 0x0001620000047ab9 */ /* 0x000fe40000000a00 */
[----:B------:R-:W-:-:S04]  /*0a60*/  ISETP.NE.U32.AND P0, PT, RZ, UR4, PT ;  /* 0x00000004ff007c0c */ /* 0x000fc8000bf05070 */
[----:B------:R-:W-:-:S13]  /*0a70*/  ISETP.NE.AND.EX P0, PT, RZ, UR5, PT, P0 ;  /* 0x00000005ff007c0c */ /* 0x000fda000bf05300 */
[----:B------:R-:W-:Y:S05]  /*0a80*/  @!P0 BRA `(.L_x_6) ;  /* 0x00000000000c8947 */ /* 0x000fea0003800000 */
[----:B------:R-:W0:Y:S02]  /*0a90*/  LDC.64 R12, c[0x0][0x588] ;  /* 0x00016200ff0c7b82 */ /* 0x000e240000000a00 */
[----:B0-----:R0:W5:Y:S01]  /*0aa0*/  LDG.E R12, desc[UR20][R12.64] ;  /* 0x000000140c0c7981 */ /* 0x001162000c1e1900 */
[----:B------:R-:W-:Y:S05]  /*0ab0*/  BRA `(.L_x_5) ;  /* 0x0000000000047947 */ /* 0x000fea0003800000 */
.L_x_6:
[----:B------:R-:W1:Y:S02]  /*0ac0*/  LDC R12, c[0x0][0x580] ;  /* 0x00016000ff0c7b82 */ /* 0x000e640000000800 */
.L_x_5:
[----:B------:R-:W-:Y:S02]  /*0ad0*/  ULDC.64 UR4, c[0x0][0x5a0] ;  /* 0x0001680000047ab9 */ /* 0x000fe40000000a00 */
[----:B------:R-:W-:-:S04]  /*0ae0*/  ISETP.NE.U32.AND P0, PT, RZ, UR4, PT ;  /* 0x00000004ff007c0c */ /* 0x000fc8000bf05070 */
[----:B------:R-:W-:-:S13]  /*0af0*/  ISETP.NE.AND.EX P0, PT, RZ, UR5, PT, P0 ;  /* 0x00000005ff007c0c */ /* 0x000fda000bf05300 */
[----:B------:R-:W-:Y:S05]  /*0b00*/  @!P0 BRA `(.L_x_7) ;  /* 0x00000000001c8947 */ /* 0x000fea0003800000 */
[----:B--2---:R-:W2:Y:S02]  /*0b10*/  LDC.64 R2, c[0x0][0x5a0] ;  /* 0x00016800ff027b82 */ /* 0x004ea40000000a00 */
[----:B--2---:R-:W2:Y:S02]  /*0b20*/  LDG.E.64 R2, desc[UR20][R2.64] ;  /* 0x0000001402027981 */ /* 0x004ea4000c1e1b00 */
[----:B--2---:R-:W-:-:S04]  /*0b30*/  ISETP.NE.U32.AND P0, PT, R2, RZ, PT ;  /* 0x000000ff0200720c */ /* 0x004fc80003f05070 */
[----:B------:R-:W-:-:S13]  /*0b40*/  ISETP.NE.AND.EX P0, PT, R3, RZ, PT, P0 ;  /* 0x000000ff0300720c */ /* 0x000fda0003f05300 */
[----:B------:R-:W-:Y:S05]  /*0b50*/  @!P0 BRA `(.L_x_7) ;  /* 0x0000000000088947 */ /* 0x000fea0003800000 */
[----:B0-----:R4:W5:Y:S01]  /*0b60*/  LD.E R13, desc[UR20][R2.64] ;  /* 0x00000014020d7980 */ /* 0x001962000c101900 */
[----:B------:R-:W-:Y:S05]  /*0b70*/  BRA `(.L_x_8) ;  /* 0x0000000000207947 */ /* 0x000fea0003800000 */
.L_x_7:
[----:B------:R-:W-:Y:S02]  /*0b80*/  ULDC.64 UR4, c[0x0][0x590] ;  /* 0x0001640000047ab9 */ /* 0x000fe40000000a00 */
[----:B------:R-:W-:-:S04]  /*0b90*/  ISETP.NE.U32.AND P0, PT, RZ, UR4, PT ;  /* 0x00000004ff007c0c */ /* 0x000fc8000bf05070 */
[----:B------:R-:W-:-:S13]  /*0ba0*/  ISETP.NE.AND.EX P0, PT, RZ, UR5, PT, P0 ;  /* 0x00000005ff007c0c */ /* 0x000fda000bf05300 */
[----:B------:R-:W-:Y:S05]  /*0bb0*/  @!P0 BRA `(.L_x_9) ;  /* 0x00000000000c8947 */ /* 0x000fea0003800000 */
[----:B--2---:R-:W0:Y:S02]  /*0bc0*/  LDC.64 R2, c[0x0][0x590] ;  /* 0x00016400ff027b82 */ /* 0x004e240000000a00 */
[----:B0-----:R3:W5:Y:S01]  /*0bd0*/  LDG.E R13, desc[UR20][R2.64] ;  /* 0x00000014020d7981 */ /* 0x001762000c1e1900 */
[----:B------:R-:W-:Y:S05]  /*0be0*/  BRA `(.L_x_8) ;  /* 0x0000000000047947 */ /* 0x000fea0003800000 */
.L_x_9:
[----:B0-----:R-:W0:Y:S02]  /*0bf0*/  LDC R13, c[0x0][0x584] ;  /* 0x00016100ff0d7b82 */ /* 0x001e240000000800 */
.L_x_8:
[----:B------:R-:W1:Y:S01]  /*0c00*/  LDC R0, c[0x0][0x65c] ;  /* 0x00019700ff007b82 */ /* 0x000e620000000800 */
[----:B------:R-:W2:Y:S01]  /*0c10*/  S2R R21, SR_CTAID.Y ;  /* 0x0000000000157919 */ /* 0x000ea20000002600 */
[----:B------:R-:W-:Y:S01]  /*0c20*/  ULDC UR8, c[0x0][0x28c] ;  /* 0x0000a30000087ab9 */ /* 0x000fe20000000800 */
[----:B------:R-:W-:Y:S01]  /*0c30*/  ISETP.NE.AND P0, PT, R5, 0x2, PT ;  /* 0x000000020500780c */ /* 0x000fe20003f05270 */
[----:B------:R-:W-:Y:S01]  /*0c40*/  UIADD3 UR8, UR8, 0x3f, URZ ;  /* 0x0000003f08087890 */ /* 0x000fe2000fffe03f */
[----:B------:R-:W0:Y:S01]  /*0c50*/  S2R R14, SR_CTAID.X ;  /* 0x00000000000e7919 */ /* 0x000e220000002500 */
[----:B------:R-:W-:Y:S01]  /*0c60*/  UMOV UR5, URZ ;  /* 0x0000003f00057c82 */ /* 0x000fe20008000000 */
[----:B------:R-:W-:Y:S01]  /*0c70*/  UMOV UR4, URZ ;  /* 0x0000003f00047c82 */ /* 0x000fe20008000000 */
[----:B------:R-:W-:-:S04]  /*0c80*/  USHF.R.S32.HI UR9, URZ, 0x1f, UR8 ;  /* 0x0000001f3f097899 */ /* 0x000fc80008011408 */
[----:B------:R-:W-:-:S04]  /*0c90*/  ULEA.HI UR9, UR9, UR8, URZ, 0x6 ;  /* 0x0000000809097291 */ /* 0x000fc8000f8f303f */
[----:B------:R-:W-:Y:S01]  /*0ca0*/  USHF.R.S32.HI UR13, URZ, 0x6, UR9 ;  /* 0x000000063f0d7899 */ /* 0x000fe20008011409 */
[----:B-1----:R-:W-:-:S13]  /*0cb0*/  ISETP.NE.AND P4, PT, R0, 0x1, PT ;  /* 0x000000010000780c */ /* 0x002fda0003f85270 */
[----:B------:R-:W0:Y:S01]  /*0cc0*/  @P4 LDC R15, c[0x0][0x10] ;  /* 0x00000400ff0f4b82 */ /* 0x000e220000000800 */
[----:B--234-:R-:W-:Y:S02]  /*0cd0*/  @P4 IMAD.MOV.U32 R2, RZ, RZ, R21 ;  /* 0x000000ffff024224 */ /* 0x01cfe400078e0015 */
[----:B------:R-:W-:Y:S02]  /*0ce0*/  @P4 IMAD.MOV.U32 R3, RZ, RZ, RZ ;  /* 0x000000ffff034224 */ /* 0x000fe400078e00ff */
[----:B------:R-:W-:-:S03]  /*0cf0*/  @P4 IMAD.MOV.U32 R5, RZ, RZ, RZ ;  /* 0x000000ffff054224 */ /* 0x000fc600078e00ff */
[----:B------:R-:W1:Y:S01]  /*0d00*/  @!P4 LDC R9, c[0x0][0xc] ;  /* 0x00000300ff09cb82 */ /* 0x000e620000000800 */
[----:B------:R-:W-:Y:S01]  /*0d10*/  ULDC UR6, c[0x0][0xc] ;  /* 0x0000030000067ab9 */ /* 0x000fe20000000800 */
[----:B------:R-:W-:Y:S02]  /*0d20*/  ULDC UR7, c[0x0][0x10] ;  /* 0x0000040000077ab9 */ /* 0x000fe40000000800 */
[----:B------:R-:W-:-:S04]  /*0d30*/  UIMAD.WIDE.U32 UR6, UR6, UR7, URZ ;  /* 0x00000007060672a5 */ /* 0x000fc8000f8e003f */
[----:B------:R-:W2:Y:S01]  /*0d40*/  LDC R8, c[0x0][0x14] ;  /* 0x00000500ff087b82 */ /* 0x000ea20000000800 */
[----:B0-----:R-:W-:-:S04]  /*0d50*/  @P4 IMAD.WIDE.U32 R2, R14, R15, R2 ;  /* 0x0000000f0e024225 */ /* 0x001fc800078e0002 */
[----:B------:R-:W-:Y:S02]  /*0d60*/  IMAD.MOV.U32 R15, RZ, RZ, RZ ;  /* 0x000000ffff0f7224 */ /* 0x000fe400078e00ff */
[----:B------:R-:W-:Y:S02]  /*0d70*/  @P4 IMAD.IADD R3, R3, 0x1, R5 ;  /* 0x0000000103034824 */ /* 0x000fe400078e0205 */
[----:B-1----:R-:W-:-:S04]  /*0d80*/  @!P4 IMAD.WIDE.U32 R4, R9, R21, R14 ;  /* 0x000000150904c225 */ /* 0x002fc800078e000e */
[----:B------:R-:W-:Y:S02]  /*0d90*/  @!P4 IMAD.MOV.U32 R2, RZ, RZ, R4 ;  /* 0x000000ffff02c224 */ /* 0x000fe400078e0004 */
[----:B------:R-:W-:Y:S02]  /*0da0*/  @!P4 IMAD.MOV.U32 R3, RZ, RZ, R5 ;  /* 0x000000ffff03c224 */ /* 0x000fe400078e0005 */
[C---:B--2---:R-:W-:Y:S02]  /*0db0*/  IMAD R17, R8.reuse, UR7, RZ ;  /* 0x0000000708117c24 */ /* 0x044fe4000f8e02ff */
[----:B------:R-:W-:Y:S01]  /*0dc0*/  IMAD.WIDE.U32 R8, R8, UR6, RZ ;  /* 0x0000000608087c25 */ /* 0x000fe2000f8e00ff */
[----:B------:R-:W-:-:S03]  /*0dd0*/  ULDC.64 UR6, c[0x0][0x650] ;  /* 0x0001940000067ab9 */ /* 0x000fc60000000a00 */
[----:B------:R-:W-:Y:S01]  /*0de0*/  IMAD.IADD R0, R9, 0x1, R17 ;  /* 0x0000000109007824 */ /* 0x000fe200078e0211 */
[----:B------:R-:W-:Y:S06]  /*0df0*/  @P0 BRA `(.L_x_10) ;  /* 0x0000000000200947 */ /* 0x000fec0003800000 */
[----:B------:R-:W-:Y:S01]  /*0e00*/  USHF.R.U32.HI UR4, URZ, 0x2, UR13 ;  /* 0x000000023f047899 */ /* 0x000fe2000801160d */
[----:B------:R-:W-:Y:S01]  /*0e10*/  IADD3 R2, P0, R2, R8, RZ ;  /* 0x0000000802027210 */ /* 0x000fe20007f1e0ff */
[----:B------:R-:W-:Y:S02]  /*0e20*/  UISETP.GE.U32.AND UP0, UPT, UR13, 0x1c, UPT ;  /* 0x0000001c0d00788c */ /* 0x000fe4000bf06070 */
[----:B------:R-:W-:Y:S02]  /*0e30*/  UIMAD.WIDE.U32 UR4, UR4, 0x24924925, URZ ;  /* 0x24924925040478a5 */ /* 0x000fe4000f8e003f */
[----:B------:R-:W-:-:S05]  /*0e40*/  IMAD.X R3, R0, 0x1, R3, P0 ;  /* 0x0000000100037824 */ /* 0x000fca00000e0603 */
[----:B------:R-:W-:Y:S02]  /*0e50*/  UMOV UR4, URZ ;  /* 0x0000003f00047c82 */ /* 0x000fe40008000000 */
[----:B------:R-:W-:Y:S02]  /*0e60*/  @UP0 ULOP3.LUT UR4, UR5, 0x1, URZ, 0xc0, !UPT ;  /* 0x0000000105040892 */ /* 0x000fe4000f8ec03f */
[----:B------:R-:W-:-:S12]  /*0e70*/  UIMAD UR5, UR5, -0x1c, UR13 ;  /* 0xffffffe4050578a4 */ /* 0x000fd8000f8e020d */
.L_x_10:
[----:B------:R-:W-:Y:S01]  /*0e80*/  ISETP.GE.U32.AND P0, PT, R2, UR6, PT ;  /* 0x0000000602007c0c */ /* 0x000fe2000bf06070 */
[----:B------:R-:W-:Y:S01]  /*0e90*/  IMAD.MOV.U32 R6, RZ, RZ, -0x1 ;  /* 0xffffffffff067424 */ /* 0x000fe200078e00ff */
[----:B------:R-:W-:Y:S01]  /*0ea0*/  PRMT R16, RZ, 0x7610, R16 ;  /* 0x00007610ff107816 */ /* 0x000fe20000000010 */
[----:B------:R-:W-:Y:S01]  /*0eb0*/  IMAD.MOV.U32 R4, RZ, RZ, -0x1 ;  /* 0xffffffffff047424 */ /* 0x000fe200078e00ff */
[----:B------:R-:W-:Y:S01]  /*0ec0*/  ISETP.GE.U32.AND.EX P0, PT, R3, UR7, PT, P0 ;  /* 0x0000000703007c0c */ /* 0x000fe2000bf06100 */
[----:B------:R-:W-:-:S12]  /*0ed0*/  IMAD.MOV.U32 R5, RZ, RZ, -0x1 ;  /* 0xffffffffff057424 */ /* 0x000fd800078e00ff */
[----:B------:R-:W-:Y:S05]  /*0ee0*/  @P0 BRA `(.L_x_11) ;  /* 0x00000004005c0947 */ /* 0x000fea0003800000 */
[----:B------:R-:W0:Y:S01]  /*0ef0*/  LDC.64 R24, c[0x0][0x628] ;  /* 0x00018a00ff187b82 */ /* 0x000e220000000a00 */
[----:B------:R-:W-:Y:S02]  /*0f00*/  IMAD.MOV.U32 R4, RZ, RZ, R2 ;  /* 0x000000ffff047224 */ /* 0x000fe400078e0002 */
[----:B------:R-:W-:-:S05]  /*0f10*/  IMAD.MOV.U32 R5, RZ, RZ, R3 ;  /* 0x000000ffff057224 */ /* 0x000fca00078e0003 */
[----:B------:R-:W1:Y:S08]  /*0f20*/  LDC R6, c[0x0][0x630] ;  /* 0x00018c00ff067b82 */ /* 0x000e700000000800 */
[----:B------:R-:W2:Y:S01]  /*0f30*/  LDC.64 R26, c[0x0][0x620] ;  /* 0x00018800ff1a7b82 */ /* 0x000ea20000000a00 */
[----:B0-----:R-:W-:-:S04]  /*0f40*/  ISETP.NE.U32.AND P0, PT, R24, RZ, PT ;  /* 0x000000ff1800720c */ /* 0x001fc80003f05070 */
[----:B------:R-:W-:-:S13]  /*0f50*/  ISETP.NE.AND.EX P0, PT, R25, RZ, PT, P0 ;  /* 0x000000ff1900720c */ /* 0x000fda0003f05300 */
[----:B-12---:R-:W-:Y:S05]  /*0f60*/  @!P0 BRA `(.L_x_12) ;  /* 0x0000000000288947 */ /* 0x006fea0003800000 */
[----:B------:R-:W0:Y:S02]  /*0f70*/  LDC R19, c[0x0][0x634] ;  /* 0x00018d00ff137b82 */ /* 0x000e240000000800 */
[----:B0-----:R-:W-:-:S05]  /*0f80*/  IADD3 R19, P0, R2, R19, RZ ;  /* 0x0000001302137210 */ /* 0x001fca0007f1e0ff */
[----:B------:R-:W-:-:S04]  /*0f90*/  IMAD.X R23, RZ, RZ, R3, P0 ;  /* 0x000000ffff177224 */ /* 0x000fc800000e0603 */
[----:B------:R-:W-:-:S04]  /*0fa0*/  IMAD.WIDE.U32 R4, R23, R24, RZ ;  /* 0x0000001817047225 */ /* 0x000fc800078e00ff */
[----:B------:R-:W-:-:S04]  /*0fb0*/  IMAD.WIDE.U32 R16, P0, R19, R25, R4 ;  /* 0x0000001913107225 */ /* 0x000fc80007800004 */
[----:B------:R-:W-:-:S04]  /*0fc0*/  IMAD.WIDE.U32 R4, R19, R24, RZ ;  /* 0x0000001813047225 */ /* 0x000fc800078e00ff */
[----:B------:R-:W-:Y:S01]  /*0fd0*/  IMAD.X R19, RZ, RZ, RZ, P0 ;  /* 0x000000ffff137224 */ /* 0x000fe200000e06ff */
[----:B------:R-:W-:Y:S01]  /*0fe0*/  IADD3 RZ, P0, R5, R16, RZ ;  /* 0x0000001005ff7210 */ /* 0x000fe20007f1e0ff */
[----:B------:R-:W-:-:S04]  /*0ff0*/  IMAD.MOV.U32 R18, RZ, RZ, R17 ;  /* 0x000000ffff127224 */ /* 0x000fc800078e0011 */
[----:B------:R-:W-:-:S08]  /*1000*/  IMAD.WIDE.U32.X R4, R23, R25, R18, P0 ;  /* 0x0000001917047225 */ /* 0x000fd000000e0412 */
.L_x_12:
[--C-:B------:R-:W-:Y:S01]  /*1010*/  SHF.R.U64 R32, R4, R6, R5.reuse ;  /* 0x0000000604207219 */ /* 0x100fe20000001205 */
[----:B------:R-:W0:Y:S01]  /*1020*/  LDC.64 R28, c[0x0][0x640] ;  /* 0x00019000ff1c7b82 */ /* 0x000e220000000a00 */
[----:B------:R-:W-:Y:S01]  /*1030*/  I2FP.F32.U32 R4, R14 ;  /* 0x0000000e00047245 */ /* 0x000fe20000201000 */
[----:B------:R-:W-:Y:S01]  /*1040*/  ULDC UR6, c[0x0][0x150] ;  /* 0x0000540000067ab9 */ /* 0x000fe20000000800 */
[----:B------:R-:W-:Y:S02]  /*1050*/  SHF.R.U32.HI R5, RZ, R6, R5 ;  /* 0x00000006ff057219 */ /* 0x000fe40000011605 */
[----:B------:R-:W-:Y:S01]  /*1060*/  IADD3 R17, P0, RZ, -R32, RZ ;  /* 0x80000020ff117210 */ /* 0x000fe20007f1e0ff */
[----:B------:R-:W-:Y:S01]  /*1070*/  FMUL R6, R4, UR6 ;  /* 0x0000000604067c20 */ /* 0x000fe20008400000 */
[----:B------:R-:W-:Y:S01]  /*1080*/  ULDC UR6, c[0x0][0x154] ;  /* 0x0000550000067ab9 */ /* 0x000fe20000000800 */
[----:B------:R-:W1:Y:S02]  /*1090*/  LDC R18, c[0x0][0x618] ;  /* 0x00018600ff127b82 */ /* 0x000e640000000800 */
[----:B------:R-:W-:-:S02]  /*10a0*/  IMAD.X R19, RZ, RZ, ~R5, P0 ;  /* 0x000000ffff137224 */ /* 0x000fc400000e0e05 */
[----:B------:R-:W2:Y:S01]  /*10b0*/  F2I.U32.TRUNC.NTZ R6, R6 ;  /* 0x0000000600067305 */ /* 0x000ea2000020f000 */
[----:B------:R-:W-:-:S03]  /*10c0*/  IMAD.WIDE.U32 R4, R17, R26, R2 ;  /* 0x0000001a11047225 */ /* 0x000fc600078e0002 */
[----:B------:R-:W3:Y:S01]  /*10d0*/  LDC R15, c[0x0][0x144] ;  /* 0x00005100ff0f7b82 */ /* 0x000ee20000000800 */
[----:B------:R-:W-:-:S04]  /*10e0*/  IMAD R16, R19, R26, RZ ;  /* 0x0000001a13107224 */ /* 0x000fc800078e02ff */
[----:B------:R-:W-:-:S03]  /*10f0*/  IMAD R17, R17, R27, R16 ;  /* 0x0000001b11117224 */ /* 0x000fc600078e0210 */
[----:B------:R-:W4:Y:S01]  /*1100*/  LDC R22, c[0x0][0x608] ;  /* 0x00018200ff167b82 */ /* 0x000f220000000800 */
[----:B------:R-:W-:Y:S01]  /*1110*/  IMAD.IADD R17, R5, 0x1, R17 ;  /* 0x0000000105117824 */ /* 0x000fe200078e0211 */
[----:B0-----:R-:W-:Y:S01]  /*1120*/  ISETP.NE.U32.AND P0, PT, R28, RZ, PT ;  /* 0x000000ff1c00720c */ /* 0x001fe20003f05070 */
[----:B--2---:R-:W-:-:S03]  /*1130*/  IMAD.MOV R5, RZ, RZ, -R6 ;  /* 0x000000ffff057224 */ /* 0x004fc600078e0a06 */
[----:B------:R-:W-:Y:S02]  /*1140*/  ISETP.NE.AND.EX P0, PT, R29, RZ, PT, P0 ;  /* 0x000000ff1d00720c */ /* 0x000fe40003f05300 */
[----:B------:R-:W0:Y:S01]  /*1150*/  LDC R19, c[0x0][0x658] ;  /* 0x00019600ff137b82 */ /* 0x000e220000000800 */
[-CC-:B-1----:R-:W-:Y:S02]  /*1160*/  SHF.R.U64 R26, R4, R18.reuse, R17.reuse ;  /* 0x00000012041a7219 */ /* 0x182fe40000001211 */
[----:B------:R-:W-:Y:S02]  /*1170*/  I2FP.F32.U32 R4, R21 ;  /* 0x0000001500047245 */ /* 0x000fe40000201000 */
[----:B------:R-:W-:Y:S01]  /*1180*/  SHF.R.U32.HI R17, RZ, R18, R17 ;  /* 0x00000012ff117219 */ /* 0x000fe20000011611 */
[----:B------:R-:W-:Y:S02]  /*1190*/  IMAD.MOV.U32 R18, RZ, RZ, 0x1 ;  /* 0x00000001ff127424 */ /* 0x000fe400078e00ff */
[----:B------:R-:W1:Y:S01]  /*11a0*/  LDC R24, c[0x0][0x148] ;  /* 0x00005200ff187b82 */ /* 0x000e620000000800 */
[----:B---3--:R-:W-:-:S02]  /*11b0*/  IMAD R6, R15, R5, R14 ;  /* 0x000000050f067224 */ /* 0x008fc400078e020e */
[----:B------:R-:W-:Y:S01]  /*11c0*/  FMUL R5, R4, UR6 ;  /* 0x0000000604057c20 */ /* 0x000fe20008400000 */
[----:B------:R-:W-:-:S04]  /*11d0*/  IMAD.MOV.U32 R4, RZ, RZ, -0x1 ;  /* 0xffffffffff047424 */ /* 0x000fc800078e00ff */
[----:B------:R-:W2:Y:S01]  /*11e0*/  LDC R25, c[0x0][0x600] ;  /* 0x00018000ff197b82 */ /* 0x000ea20000000800 */
[-CC-:B----4-:R-:W-:Y:S02]  /*11f0*/  SHF.R.U64 R34, R26, R22.reuse, R17.reuse ;  /* 0x000000161a227219 */ /* 0x190fe40000001211 */
[----:B------:R-:W-:Y:S02]  /*1200*/  SHF.R.U32.HI R14, RZ, R22, R17 ;  /* 0x00000016ff0e7219 */ /* 0x000fe40000011611 */
[----:B------:R3:W4:Y:S03]  /*1210*/  F2I.U32.TRUNC.NTZ R22, R5 ;  /* 0x0000000500167305 */ /* 0x000726000020f000 */
[----:B------:R-:W1:Y:S01]  /*1220*/  LDC R27, c[0x0][0x648] ;  /* 0x00019200ff1b7b82 */ /* 0x000e620000000800 */
[-C--:B0-----:R-:W-:Y:S02]  /*1230*/  SHF.R.U64 R36, R34, R19.reuse, R14 ;  /* 0x0000001322247219 */ /* 0x081fe4000000120e */
[----:B------:R-:W-:-:S02]  /*1240*/  SHF.L.U32 R4, R4, R19, RZ ;  /* 0x0000001304047219 */ /* 0x000fc400000006ff */
[-C--:B------:R-:W-:Y:S02]  /*1250*/  SHF.R.U32.HI R14, RZ, R19.reuse, R14 ;  /* 0x00000013ff0e7219 */ /* 0x080fe4000001160e */
[----:B------:R-:W-:Y:S01]  /*1260*/  SHF.L.U32 R18, R18, R19, RZ ;  /* 0x0000001312127219 */ /* 0x000fe200000006ff */
[----:B------:R-:W0:Y:S01]  /*1270*/  LDC R31, c[0x0][0x638] ;  /* 0x00018e00ff1f7b82 */ /* 0x000e220000000800 */
[----:B------:R-:W-:Y:S01]  /*1280*/  LOP3.LUT R19, RZ, R4, RZ, 0x33, !PT ;  /* 0x00000004ff137212 */ /* 0x000fe200078e33ff */
[----:B------:R-:W-:Y:S02]  /*1290*/  IMAD.MOV.U32 R4, RZ, RZ, R36 ;  /* 0x000000ffff047224 */ /* 0x000fe400078e0024 */
[----:B---3--:R-:W-:-:S04]  /*12a0*/  IMAD.MOV.U32 R5, RZ, RZ, R14 ;  /* 0x000000ffff057224 */ /* 0x008fc800078e000e */
[----:B------:R-:W3:Y:S01]  /*12b0*/  LDC R30, c[0x0][0x610] ;  /* 0x00018400ff1e7b82 */ /* 0x000ee20000000800 */
[----:B----4-:R-:W-:Y:S05]  /*12c0*/  @!P0 BRA `(.L_x_13) ;  /* 0x0000000000288947 */ /* 0x010fea0003800000 */
[----:B------:R-:W4:Y:S02]  /*12d0*/  LDC R17, c[0x0][0x64c] ;  /* 0x00019300ff117b82 */ /* 0x000f240000000800 */
[----:B----4-:R-:W-:-:S05]  /*12e0*/  IADD3 R17, P0, R36, R17, RZ ;  /* 0x0000001124117210 */ /* 0x010fca0007f1e0ff */
        /* <DEDUP_REMOVED lines=8> */
.L_x_13:
[----:B-1----:R-:W-:Y:S01]  /*1370*/  SHF.R.U64 R4, R4, R27, R5 ;  /* 0x0000001b04047219 */ /* 0x002fe20000001205 */
[----:B--2---:R-:W-:Y:S01]  /*1380*/  VIADD R5, R25, 0xffffffff ;  /* 0xffffffff19057836 */ /* 0x004fe20000000000 */
[----:B------:R-:W-:Y:S01]  /*1390*/  LOP3.LUT R19, R34, R19, RZ, 0xc0, !PT ;  /* 0x0000001322137212 */ /* 0x000fe200078ec0ff */
[----:B------:R-:W-:Y:S02]  /*13a0*/  IMAD.MOV R22, RZ, RZ, -R22 ;  /* 0x000000ffff167224 */ /* 0x000fe400078e0a16 */
[----:B------:R-:W-:Y:S01]  /*13b0*/  IMAD.MOV R14, RZ, RZ, -R4 ;  /* 0x000000ffff0e7224 */ /* 0x000fe200078e0a04 */
[----:B------:R-:W-:Y:S01]  /*13c0*/  LOP3.LUT R5, R26, R5, RZ, 0xc0, !PT ;  /* 0x000000051a057212 */ /* 0x000fe200078ec0ff */
[----:B------:R-:W-:Y:S02]  /*13d0*/  IMAD R19, R18, R4, R19 ;  /* 0x0000000412137224 */ /* 0x000fe400078e0213 */
[----:B------:R-:W-:Y:S02]  /*13e0*/  @P4 IMAD R6, R24, R22, R21 ;  /* 0x0000001618064224 */ /* 0x000fe400078e0215 */
[----:B0-----:R-:W-:-:S02]  /*13f0*/  IMAD R4, R14, R31, R36 ;  /* 0x0000001f0e047224 */ /* 0x001fc400078e0224 */
[----:B---3--:R-:W-:Y:S02]  /*1400*/  IMAD R6, R19, R30, R6 ;  /* 0x0000001e13067224 */ /* 0x008fe400078e0206 */
[----:B------:R-:W-:Y:S02]  /*1410*/  IMAD R5, R4, R25, R5 ;  /* 0x0000001904057224 */ /* 0x000fe400078e0205 */
[----:B------:R-:W-:-:S03]  /*1420*/  IMAD.MOV.U32 R16, RZ, RZ, 0x1 ;  /* 0x00000001ff107424 */ /* 0x000fc600078e00ff */
[----:B------:R-:W-:Y:S02]  /*1430*/  SEL R4, R5, R6, !P4 ;  /* 0x0000000605047207 */ /* 0x000fe40006000000 */
[----:B------:R-:W-:Y:S01]  /*1440*/  SEL R6, R6, R5, !P4 ;  /* 0x0000000506067207 */ /* 0x000fe20006000000 */
[----:B------:R-:W-:-:S07]  /*1450*/  IMAD.MOV.U32 R5, RZ, RZ, R32 ;  /* 0x000000ffff057224 */ /* 0x000fce00078e0020 */
.L_x_11:
[----:B------:R-:W-:Y:S05]  /*1460*/  @!P2 BRA `(.L_x_14) ;  /* 0x0000004000e0a947 */ /* 0x000fea0003800000 */
[----:B------:R-:W-:-:S13]  /*1470*/  ISETP.GT.U32.AND P0, PT, R33, 0x1, PT ;  /* 0x000000012100780c */ /* 0x000fda0003f04070 */
[----:B------:R-:W-:Y:S05]  /*1480*/  @P0 EXIT ;  /* 0x000000000000094d */ /* 0x000fea0003800000 */
.L_x_15:
[----:B------:R-:W-:-:S08]  /*1490*/  NOP ;  /* 0x0000000000007918 */ /* 0x000fd00000000000 */
[----:B------:R-:W0:Y:S02]  /*14a0*/  USETMAXREG.TRY_ALLOC.CTAPOOL UP0, 0xe8 ;  /* 0x000000e8000079c8 */ /* 0x000e240008000600 */
[----:B0-----:R-:W-:-:S13]  /*14b0*/  PLOP3.LUT P0, PT, PT, PT, UP0, 0x80, 0x0 ;  /* 0x000000000000781c */ /* 0x001fda0003f0f008 */
[----:B------:R-:W-:Y:S05]  /*14c0*/  @!P0 BRA `(.L_x_15) ;  /* 0xfffffffc00f08947 */ /* 0x000fea000383ffff */
[----:B------:R-:W-:-:S13]  /*14d0*/  LOP3.LUT P0, RZ, R16, 0xff, RZ, 0xc0, !PT ;  /* 0x000000ff10ff7812 */ /* 0x000fda000780c0ff */
[----:B------:R-:W-:Y:S05]  /*14e0*/  @!P0 EXIT ;  /* 0x000000000000894d */ /* 0x000fea0003800000 */
[----:B------:R-:W0:Y:S01]  /*14f0*/  S2UR UR6, SR_CgaCtaId ;  /* 0x00000000000679c3 */ /* 0x000e220000008800 */
[----:B------:R-:W-:Y:S01]  /*1500*/  SHF.R.S32.HI R11, RZ, 0x1f, R10 ;  /* 0x0000001fff0b7819 */ /* 0x000fe2000001140a */
[----:B------:R-:W-:Y:S01]  /*1510*/  UIADD3 UR7, UR15, -0x1, URZ ;  /* 0xffffffff0f077890 */ /* 0x000fe2000fffe03f */
[----:B------:R-:W-:Y:S01]  /*1520*/  LOP3.LUT R86, R7, 0x1, RZ, 0xfc, !PT ;  /* 0x0000000107567812 */ /* 0x000fe200078efcff */
[----:B------:R-:W-:Y:S01]  /*1530*/  UMOV UR12, 0x400 ;  /* 0x00000400000c7882 */ /* 0x000fe20000000000 */
[CC--:B------:R-:W-:Y:S01]  /*1540*/  LEA.HI R15, R11.reuse, R10.reuse, RZ, 0x2 ;  /* 0x0000000a0b0f7211 */ /* 0x0c0fe200078f10ff */
[----:B------:R-:W-:Y:S01]  /*1550*/  UISETP.LT.AND UP0, UPT, UR13, 0x1, UPT ;  /* 0x000000010d00788c */ /* 0x000fe2000bf01270 */
[----:B------:R-:W-:Y:S01]  /*1560*/  LEA.HI R16, R11, R10, RZ, 0x5 ;  /* 0x0000000a0b107211 */ /* 0x000fe200078f28ff */
[----:B------:R-:W-:Y:S01]  /*1570*/  USHF.L.U32 UR23, UR13, 0x1, URZ ;  /* 0x000000010d177899 */ /* 0x000fe2000800063f */
[--C-:B------:R-:W-:Y:S01]  /*1580*/  SHF.R.S32.HI R14, RZ, 0x2, R15.reuse ;  /* 0x00000002ff0e7819 */ /* 0x100fe2000001140f */
[----:B------:R-:W-:Y:S01]  /*1590*/  USEL UR14, UR13, 0x1, UP0 ;  /* 0x000000010d0e7887 */ /* 0x000fe20008000000 */
[----:B------:R-:W-:Y:S01]  /*15a0*/  SHF.R.S32.HI R17, RZ, 0x1f, R15 ;  /* 0x0000001fff117819 */ /* 0x000fe2000001140f */
[----:B------:R-:W-:Y:S01]  /*15b0*/  UISETP.NE.AND UP0, UPT, UR7, URZ, UPT ;  /* 0x0000003f0700728c */ /* 0x000fe2000bf05270 */
[----:B------:R-:W-:Y:S01]  /*15c0*/  LOP3.LUT R11, R15, 0xfffffffc, RZ, 0xc0, !PT ;  /* 0xfffffffc0f0b7812 */ /* 0x000fe200078ec0ff */
[----:B------:R-:W-:Y:S01]  /*15d0*/  UIADD3 UR14, -UR14, UR13, URZ ;  /* 0x0000000d0e0e7290 */ /* 0x000fe2000fffe13f */
[----:B------:R-:W-:Y:S01]  /*15e0*/  LEA.HI R17, R17, R14, RZ, 0x3 ;  /* 0x0000000e11117211 */ /* 0x000fe200078f18ff */
[----:B------:R-:W-:-:S02]  /*15f0*/  USEL UR9, URZ, 0x1, UP0 ;  /* 0x000000013f097887 */ /* 0x000fc40008000000 */
[----:B------:R-:W-:Y:S01]  /*1600*/  IMAD.IADD R18, R10, 0x1, -R11 ;  /* 0x000000010a127824 */ /* 0x000fe200078e0a0b */
[----:B------:R-:W-:-:S03]  /*1610*/  LOP3.LUT R17, R17, 0xfffffff8, RZ, 0xc0, !PT ;  /* 0xfffffff811117812 */ /* 0x000fc600078ec0ff */
[----:B------:R-:W-:Y:S01]  /*1620*/  IMAD.U32 R87, RZ, RZ, UR9 ;  /* 0x00000009ff577e24 */ /* 0x000fe2000f8e00ff */
[----:B0-----:R-:W-:Y:S01]  /*1630*/  ULEA UR12, UR6, UR12, 0x18 ;  /* 0x0000000c060c7291 */ /* 0x001fe2000f8ec03f */
[----:B------:R-:W-:Y:S01]  /*1640*/  IMAD.IADD R14, R14, 0x1, -R17 ;  /* 0x000000010e0e7824 */ /* 0x000fe200078e0a11 */
[----:B------:R-:W-:Y:S01]  /*1650*/  USHF.L.U32 UR6, UR7, 0x3, URZ ;  /* 0x0000000307067899 */ /* 0x000fe2000800063f */
[----:B------:R-:W-:Y:S01]  /*1660*/  SHF.R.S32.HI R17, RZ, 0x5, R16 ;  /* 0x00000005ff117819 */ /* 0x000fe20000011410 */
[----:B------:R-:W-:Y:S02]  /*1670*/  UIADD3 UR7, UR12, 0x1c300, URZ ;  /* 0x0001c3000c077890 */ /* 0x000fe4000fffe03f */
[----:B------:R-:W-:Y:S01]  /*1680*/  ULOP3.LUT UR6, UR6, 0x8, URZ, 0xc0, !UPT ;  /* 0x0000000806067892 */ /* 0x000fe2000f8ec03f */
[--C-:B------:R-:W-:Y:S01]  /*1690*/  SHF.R.S32.HI R15, RZ, 0x1f, R14.reuse ;  /* 0x0000001fff0f7819 */ /* 0x100fe2000001140e */
[----:B------:R-:W-:Y:S01]  /*16a0*/  UIADD3 UR8, UR12, 0x300, URZ ;  /* 0x000003000c087890 */ /* 0x000fe2000fffe03f */
[----:B------:R-:W-:Y:S01]  /*16b0*/  IMAD R19, R17, -0x10, -R14 ;  /* 0xfffffff011137824 */ /* 0x000fe200078e0a0e */
[----:B------:R-:W-:-:S02]  /*16c0*/  USHF.R.U32.HI UR7, URZ, 0x4, UR7 ;  /* 0x000000043f077899 */ /* 0x000fc40008011607 */
[----:B------:R-:W-:Y:S01]  /*16d0*/  USHF.R.U32.HI UR8, URZ, 0x4, UR8 ;  /* 0x000000043f087899 */ /* 0x000fe20008011608 */
[----:B------:R-:W-:Y:S01]  /*16e0*/  IMAD.WIDE R10, R17, 0x10, R14 ;  /* 0x00000010110a7825 */ /* 0x000fe200078e020e */
[----:B------:R-:W-:Y:S02]  /*16f0*/  ULOP3.LUT UR25, UR6, 0x8, URZ, 0x3c, !UPT ;  /* 0x0000000806197892 */ /* 0x000fe4000f8e3c3f */
[----:B------:R-:W-:Y:S02]  /*1700*/  ULOP3.LUT UR16, UR6, 0x18, URZ, 0x3c, !UPT ;  /* 0x0000001806107892 */ /* 0x000fe4000f8e3c3f */
[----:B------:R-:W-:Y:S01]  /*1710*/  UIADD3 UR24, UR12, 0x1d0, URZ ;  /* 0x000001d00c187890 */ /* 0x000fe2000fffe03f */
[----:B------:R-:W-:Y:S01]  /*1720*/  ULDC UR6, c[0x0][0x284] ;  /* 0x0000a10000067ab9 */ /* 0x000fe20000000800 */
[----:B------:R-:W-:Y:S01]  /*1730*/  ULOP3.LUT UR7, UR7, 0x3fff, URZ, 0xc0, !UPT ;  /* 0x00003fff07077892 */ /* 0x000fe2000f8ec03f */
[----:B------:R-:W-:Y:S01]  /*1740*/  VIADD R19, R19, UR6 ;  /* 0x0000000613137c36 */ /* 0x000fe20008000000 */
[----:B------:R-:W-:-:S02]  /*1750*/  ULOP3.LUT UR8, UR8, 0x3fff, URZ, 0xc0, !UPT ;  /* 0x00003fff08087892 */ /* 0x000fc4000f8ec03f */
[----:B------:R-:W-:Y:S02]  /*1760*/  ULEA UR15, UR15, UR24, 0x3 ;  /* 0x000000180f0f7291 */ /* 0x000fe4000f8e183f */
[----:B------:R-:W-:Y:S02]  /*1770*/  ULOP3.LUT UR17, UR7, 0x10000, URZ, 0xfc, !UPT ;  /* 0x0001000007117892 */ /* 0x000fe4000f8efc3f */
[----:B------:R-:W-:-:S12]  /*1780*/  ULOP3.LUT UR18, UR8, 0x10000, URZ, 0xfc, !UPT ;  /* 0x0001000008127892 */ /* 0x000fd8000f8efc3f */
.L_x_106:
[----:B------:R-:W-:Y:S01]  /*1790*/  SHF.L.U32 R14, R87, 0x1f, RZ ;  /* 0x0000001f570e7819 */ /* 0x000fe200000006ff */
[----:B------:R-:W0:Y:S01]  /*17a0*/  LDC R15, c[0x0][0x28c] ;  /* 0x0000a300ff0f7b82 */ /* 0x000e220000000800 */
[----:B------:R-:W-:Y:S01]  /*17b0*/  UMOV UR6, URZ ;  /* 0x0000003f00067c82 */ /* 0x000fe20008000000 */
[----:B------:R-:W-:Y:S01]  /*17c0*/  UMOV UR19, UR5 ;  /* 0x0000000500137c82 */ /* 0x000fe20008000000 */
[----:B-1----:R-:W1:Y:S01]  /*17d0*/  SYNCS.PHASECHK.TRANS64.TRYWAIT P0, [UR15+-0x8], R14 ;  /* 0xfffff80eff0075a7 */ /* 0x002e62000800014f */
[----:B0-----:R-:W-:Y:S01]  /*17e0*/  ISETP.GE.AND P1, PT, R15, 0x1, PT ;  /* 0x000000010f00780c */ /* 0x001fe20003f26270 */
[----:B-1234-:R-:W-:-:S12]  /*17f0*/  @!P0 BRA `(.L_x_16) ;  /* 0x0000005c00388947 */ /* 0x01efd80003800000 */
.L_x_152:
[----:B------:R-:W-:Y:S01]  /*1800*/  UMOV UR7, URZ ;  /* 0x0000003f00077c82 */ /* 0x000fe20008000000 */
[----:B------:R-:W-:Y:S01]  /*1810*/  UMOV UR8, URZ ;  /* 0x0000003f00087c82 */ /* 0x000fe20008000000 */
[----:B------:R-:W-:Y:S02]  /*1820*/  CS2R R22, SRZ ;  /* 0x0000000000167805 */ /* 0x000fe4000001ff00 */
[----:B------:R-:W-:Y:S02]  /*1830*/  CS2R R56, SRZ ;  /* 0x0000000000387805 */ /* 0x000fe4000001ff00 */
[----:B------:R-:W-:Y:S02]  /*1840*/  CS2R R58, SRZ ;  /* 0x00000000003a7805 */ /* 0x000fe4000001ff00 */
[----:B------:R-:W-:Y:S02]  /*1850*/  CS2R R60, SRZ ;  /* 0x00000000003c7805 */ /* 0x000fe4000001ff00 */
[----:B------:R-:W-:-:S02]  /*1860*/  CS2R R62, SRZ ;  /* 0x00000000003e7805 */ /* 0x000fc4000001ff00 */
[----:B------:R-:W-:Y:S02]  /*1870*/  CS2R R64, SRZ ;  /* 0x0000000000407805 */ /* 0x000fe4000001ff00 */
        /* <DEDUP_REMOVED lines=9> */
[----:B------:R-:W-:Y:S01]  /*1910*/  CS2R R84, SRZ ;  /* 0x0000000000547805 */ /* 0x000fe2000001ff00 */
[----:B------:R-:W-:Y:S01]  /*1920*/  IMAD.U32 R17, RZ, RZ, UR4 ;  /* 0x00000004ff117e24 */ /* 0x000fe2000f8e00ff */
        /* <DEDUP_REMOVED lines=15> */
[----:B------:R-:W-:Y:S01]  /*1a20*/  CS2R R54, SRZ ;  /* 0x0000000000367805 */ /* 0x000fe2000001ff00 */
[----:B------:R-:W-:Y:S06]  /*1a30*/  @!P1 BRA `(.L_x_17) ;  /* 0x0000000400589947 */ /* 0x000fec0003800000 */
[----:B------:R-:W-:-:S13]  /*1a40*/  ISETP.NE.AND P1, PT, R86, 0x3, PT ;  /* 0x000000035600780c */ /* 0x000fda0003f25270 */
[----:B------:R-:W-:Y:S05]  /*1a50*/  @!P1 BRA `(.L_x_18) ;  /* 0x0000000000049947 */ /* 0x000fea0003800000 */
[----:B------:R-:W-:Y:S01]  /*1a60*/  BPT.TRAP 0x1 ;  /* 0x000000040000795c */ /* 0x000fe20000300000 */
.L_x_18:
[----:B------:R-:W-:Y:S01]  /*1a70*/  ULEA UR6, UR5, UR12, 0x3 ;  /* 0x0000000c05067291 */ /* 0x000fe2000f8e183f */
[----:B0-----:R-:W-:-:S05]  /*1a80*/  IMAD.U32 R14, RZ, RZ, UR4 ;  /* 0x00000004ff0e7e24 */ /* 0x001fca000f8e00ff */
[----:B------:R-:W-:-:S04]  /*1a90*/  SHF.L.U32 R14, R14, 0x1f, RZ ;  /* 0x0000001f0e0e7819 */ /* 0x000fc800000006ff */
[----:B------:R0:W1:Y:S01]  /*1aa0*/  SYNCS.PHASECHK.TRANS64.TRYWAIT P0, [UR6], R14 ;  /* 0x0000000eff0075a7 */ /* 0x0000620008000146 */
[----:B------:R-:W-:Y:S05]  /*1ab0*/  @!P1 BRA `(.L_x_19) ;  /* 0x0000000000049947 */ /* 0x000fea0003800000 */
[----:B------:R-:W-:Y:S01]  /*1ac0*/  BPT.TRAP 0x1 ;  /* 0x000000040000795c */ /* 0x000fe20000300000 */
.L_x_19:
[----:B-1----:R-:W-:Y:S05]  /*1ad0*/  @P0 BRA `(.L_x_20) ;  /* 0x0000000000080947 */ /* 0x002fea0003800000 */
[----:B------:R-:W1:Y:S02]  /*1ae0*/  SYNCS.PHASECHK.TRANS64.TRYWAIT P0, [UR6], R14 ;  /* 0x0000000eff0075a7 */ /* 0x000e640008000146 */
[----:B-1----:R-:W-:Y:S05]  /*1af0*/  @!P0 BRA `(.L_x_21) ;  /* 0x0000005800908947 */ /* 0x002fea0003800000 */
.L_x_20:
[----:B------:R-:W-:Y:S01]  /*1b00*/  ULEA UR8, UR5, UR18, 0x8 ;  /* 0x0000001205087291 */ /* 0x000fe2000f8e403f */
[----:B------:R-:W-:Y:S01]  /*1b10*/  WARPGROUP.ARRIVE ;  /* 0x00000000000079c5 */ /* 0x000fe20000000000 */
[----:B------:R-:W-:Y:S01]  /*1b20*/  ULEA UR10, UR5, UR17, 0x8 ;  /* 0x00000011050a7291 */ /* 0x000fe2000f8e403f */
[----:B------:R-:W-:Y:S01]  /*1b30*/  CS2R R22, SRZ ;  /* 0x0000000000167805 */ /* 0x000fe2000001ff00 */
[----:B------:R-:W-:Y:S01]  /*1b40*/  UMOV UR9, 0x80000020 ;  /* 0x8000002000097882 */ /* 0x000fe20000000000 */
[----:B------:R-:W-:Y:S01]  /*1b50*/  UMOV UR11, 0x80000020 ;  /* 0x80000020000b7882 */ /* 0x000fe20000000000 */
[----:B------:R-:W-:Y:S01]  /*1b60*/  ULDC UR7, c[0x0][0x50c] ;  /* 0x0001430000077ab9 */ /* 0x000fe20000000800 */
[----:B------:R-:W-:Y:S01]  /*1b70*/  UMOV UR6, 0x2 ;  /* 0x0000000200067882 */ /* 0x000fe20000000000 */
[----:B------:R-:W-:Y:S01]  /*1b80*/  UISETP.NE.AND UP0, UPT, UR7, 0x2, UPT ;  /* 0x000000020700788c */ /* 0x000fe2000bf05270 */
[----:B------:R-:W-:Y:S02]  /*1b90*/  CS2R R56, SRZ ;  /* 0x0000000000387805 */ /* 0x000fe4000001ff00 */
[----:B------:R-:W-:Y:S01]  /*1ba0*/  CS2R R58, SRZ ;  /* 0x00000000003a7805 */ /* 0x000fe2000001ff00 */
[----:B------:R-:W-:Y:S01]  /*1bb0*/  QGMMA.64x64x32.F32.E4M3.E5M2 R24, gdesc[UR8], RZ, !UPT ;  /* 0x00e00000081879f3 */ /* 0x000fe2000c7028ff */
[----:B------:R-:W-:Y:S01]  /*1bc0*/  USEL UR7, URZ, 0x1, UP0 ;  /* 0x000000013f077887 */ /* 0x000fe20008000000 */
[----:B------:R-:W-:Y:S01]  /*1bd0*/  CS2R R60, SRZ ;  /* 0x00000000003c7805 */ /* 0x000fe2000001ff00 */
[----:B------:R-:W-:Y:S01]  /*1be0*/  UIADD3 UR8, UR8, 0x2, URZ ;  /* 0x0000000208087890 */ /* 0x000fe2000fffe03f */
[----:B------:R-:W-:Y:S01]  /*1bf0*/  CS2R R62, SRZ ;  /* 0x00000000003e7805 */ /* 0x000fe2000001ff00 */
[----:B------:R-:W-:Y:S01]  /*1c00*/  UIADD3 UR10, UR10, 0x2, URZ ;  /* 0x000000020a0a7890 */ /* 0x000fe2000fffe03f */
[----:B------:R-:W-:-:S02]  /*1c10*/  CS2R R64, SRZ ;  /* 0x0000000000407805 */ /* 0x000fc4000001ff00 */
[----:B------:R-:W-:Y:S01]  /*1c20*/  ISETP.NE.AND P0, PT, RZ, UR7, PT ;  /* 0x00000007ff007c0c */ /* 0x000fe2000bf05270 */
[----:B------:R-:W-:Y:S01]  /*1c30*/  UMOV UR9, 0x80000020 ;  /* 0x8000002000097882 */ /* 0x000fe20000000000 */
[----:B------:R-:W-:Y:S01]  /*1c40*/  UMOV UR11, 0x80000020 ;  /* 0x80000020000b7882 */ /* 0x000fe20000000000 */
        /* <DEDUP_REMOVED lines=10> */
[----:B------:R-:W-:Y:S01]  /*1cf0*/  QGMMA.64x64x32.F32.E4M3.E5M2 R24, gdesc[UR8], R24, gsb0 ;  /* 0x00e00000081879f3 */ /* 0x000fe20008002818 */
[----:B------:R-:W-:Y:S05]  /*1d00*/  @!P0 BRA `(.L_x_22) ;  /* 0x0000000000888947 */ /* 0x000fea0003800000 */
[----:B------:R-:W-:Y:S02]  /*1d10*/  WARPGROUP.DEPBAR.LE gsb0, 0x0 ;  /* 0x00008000000079c5 */ /* 0x000fe40000010000 */
[----:B------:R-:W-:-:S01]  /*1d20*/  FADD R85, RZ, R24 ;  /* 0x00000018ff557221 */ /* 0x000fc20000000000 */
[----:B------:R-:W-:Y:S01]  /*1d30*/  FADD R84, RZ, R25 ;  /* 0x00000019ff547221 */ /* 0x000fe20000000000 */
        /* <DEDUP_REMOVED lines=30> */
[----:B------:R-:W-:-:S06]  /*1f20*/  UMOV UR6, URZ ;  /* 0x0000003f00067c82 */ /* 0x000fcc0008000000 */
.L_x_22:
[----:B------:R-:W-:-:S04]  /*1f30*/  UIADD3 UR19, UR5, 0x1, URZ ;  /* 0x0000000105137890 */ /* 0x000fc8000fffe03f */
[----:B------:R-:W-:-:S04]  /*1f40*/  UISETP.NE.AND UP0, UPT, UR19, 0x1c, UPT ;  /* 0x0000001c1300788c */ /* 0x000fc8000bf05270 */
[----:B------:R-:W-:Y:S02]  /*1f50*/  USEL UR8, URZ, 0x1, UP0 ;  /* 0x000000013f087887 */ /* 0x000fe40008000000 */
[----:B------:R-:W-:Y:S02]  /*1f60*/  USEL UR19, UR19, URZ, UP0 ;  /* 0x0000003f13137287 */ /* 0x000fe40008000000 */
[----:B------:R-:W-:-:S06]  /*1f70*/  ULOP3.LUT UR8, UR4, UR8, URZ, 0x3c, !UPT ;  /* 0x0000000804087292 */ /* 0x000fcc000f8e3c3f */
[----:B------:R-:W-:Y:S01]  /*1f80*/  IMAD.U32 R17, RZ, RZ, UR8 ;  /* 0x00000008ff117e24 */ /* 0x000fe2000f8e00ff */
[----:B------:R-:W-:-:S06]  /*1f90*/  UMOV UR8, 0x1 ;  /* 0x0000000100087882 */ /* 0x000fcc0000000000 */
.L_x_17:
[----:B------:R-:W-:-:S06]  /*1fa0*/  UISETP.GE.AND UP0, UPT, UR14, 0x1, UPT ;  /* 0x000000010e00788c */ /* 0x000fcc000bf06270 */
[----:B------:R-:W-:-:S13]  /*1fb0*/  PLOP3.LUT P0, PT, PT, PT, UP0, 0x80, 0x0 ;  /* 0x000000000000781c */ /* 0x000fda0003f0f008 */
[----:B------:R-:W-:Y:S05]  /*1fc0*/  @!P0 BRA `(.L_x_23) ;  /* 0x0000000400648947 */ /* 0x000fea0003800000 */
[----:B01----:R-:W-:Y:S01]  /*1fd0*/  IMAD.U32 R14, RZ, RZ, UR14 ;  /* 0x0000000eff0e7e24 */ /* 0x003fe2000f8e00ff */
[----:B------:R-:W-:Y:S01]  /*1fe0*/  UMOV UR22, UR5 ;  /* 0x0000000500167c82 */ /* 0x000fe20008000000 */
[----:B------:R-:W-:-:S05]  /*1ff0*/  ULDC UR26, c[0x0][0x50c] ;  /* 0x00014300001a7ab9 */ /* 0x000fca0000000800 */
.L_x_31:
[----:B------:R-:W-:-:S13]  /*2000*/  ISETP.NE.AND P1, PT, R86, 0x3, PT ;  /* 0x000000035600780c */ /* 0x000fda0003f25270 */
[----:B01----:R-:W-:Y:S05]  /*2010*/  @!P1 BRA `(.L_x_24) ;  /* 0x0000000000049947 */ /* 0x003fea0003800000 */
[----:B------:R-:W-:Y:S01]  /*2020*/  BPT.TRAP 0x1 ;  /* 0x000000040000795c */ /* 0x000fe20000300000 */
.L_x_24:
[----:B------:R-:W-:Y:S01]  /*2030*/  ULEA UR9, UR19, UR12, 0x3 ;  /* 0x0000000c13097291 */ /* 0x000fe2000f8e183f */
[----:B------:R-:W-:-:S08]  /*2040*/  SHF.L.U32 R15, R17, 0x1f, RZ ;  /* 0x0000001f110f7819 */ /* 0x000fd000000006ff */
[----:B------:R0:W1:Y:S01]  /*2050*/  SYNCS.PHASECHK.TRANS64.TRYWAIT P0, [UR9], R15 ;  /* 0x0000000fff0075a7 */ /* 0x0000620008000149 */
[----:B------:R-:W-:Y:S05]  /*2060*/  @!P1 BRA `(.L_x_25) ;  /* 0x0000000000049947 */ /* 0x000fea0003800000 */
[----:B------:R-:W-:Y:S01]  /*2070*/  BPT.TRAP 0x1 ;  /* 0x000000040000795c */ /* 0x000fe20000300000 */
.L_x_25:
[----:B-1----:R-:W-:Y:S05]  /*2080*/  @P0 BRA `(.L_x_26) ;  /* 0x0000000000080947 */ /* 0x002fea0003800000 */
[----:B------:R-:W1:Y:S02]  /*2090*/  SYNCS.PHASECHK.TRANS64.TRYWAIT P0, [UR9], R15 ;  /* 0x0000000fff0075a7 */ /* 0x000e640008000149 */
[----:B-1----:R-:W-:Y:S05]  /*20a0*/  @!P0 BRA `(.L_x_27) ;  /* 0x00000054003c8947 */ /* 0x002fea0003800000 */
.L_x_26:
[----:B------:R-:W-:Y:S01]  /*20b0*/  UISETP.NE.AND UP0, UPT, UR7, URZ, UPT ;  /* 0x0000003f0700728c */ /* 0x000fe2000bf05270 */
[----:B------:R-:W-:Y:S01]  /*20c0*/  WARPGROUP.ARRIVE ;  /* 0x00000000000079c5 */ /* 0x000fe20000000000 */
[----:B------:R-:W-:Y:S02]  /*20d0*/  ULEA UR10, UR19, UR17, 0x8 ;  /* 0x00000011130a7291 */ /* 0x000fe4000f8e403f */
[----:B------:R-:W-:Y:S01]  /*20e0*/  USEL UR8, UR8, URZ, !UP0 ;  /* 0x0000003f08087287 */ /* 0x000fe2000c000000 */
[----:B------:R-:W-:Y:S01]  /*20f0*/  UMOV UR9, 0x80000020 ;  /* 0x8000002000097882 */ /* 0x000fe20000000000 */
[----:B------:R-:W-:Y:S02]  /*2100*/  UMOV UR11, 0x80000020 ;  /* 0x80000020000b7882 */ /* 0x000fe40000000000 */
[----:B------:R-:W-:Y:S02]  /*2110*/  UISETP.NE.U32.AND UP0, UPT, UR8, URZ, UPT ;  /* 0x0000003f0800728c */ /* 0x000fe4000bf05070 */
[----:B------:R-:W-:-:S02]  /*2120*/  ULEA UR8, UR19, UR18, 0x8 ;  /* 0x0000001213087291 */ /* 0x000fc4000f8e403f */
[----:B------:R-:W-:-:S07]  /*2130*/  UIADD3 UR6, UR6, 0x2, URZ ;  /* 0x0000000206067890 */ /* 0x000fce000fffe03f */
[----:B------:R-:W-:Y:S01]  /*2140*/  QGMMA.64x64x32.F32.E4M3.E5M2 R24, gdesc[UR8], R24, UP0 ;  /* 0x00e00000081879f3 */ /* 0x000fe2000bf02818 */
[----:B------:R-:W-:Y:S02]  /*2150*/  UIADD3 UR8, UR8, 0x2, URZ ;  /* 0x0000000208087890 */ /* 0x000fe4000fffe03f */
[----:B------:R-:W-:Y:S01]  /*2160*/  UIADD3 UR10, UR10, 0x2, URZ ;  /* 0x000000020a0a7890 */ /* 0x000fe2000fffe03f */
[----:B------:R-:W-:Y:S01]  /*2170*/  UMOV UR9, 0x80000020 ;  /* 0x8000002000097882 */ /* 0x000fe20000000000 */
[----:B------:R-:W-:Y:S01]  /*2180*/  UMOV UR11, 0x80000020 ;  /* 0x80000020000b7882 */ /* 0x000fe20000000000 */
[----:B------:R-:W-:-:S04]  /*2190*/  UISETP.NE.AND UP0, UPT, UR6, UR26, UPT ;  /* 0x0000001a0600728c */ /* 0x000fc8000bf05270 */
[----:B------:R-:W-:-:S06]  /*21a0*/  USEL UR7, URZ, 0x1, UP0 ;  /* 0x000000013f077887 */ /* 0x000fcc0008000000 */
[----:B------:R-:W-:Y:S01]  /*21b0*/  ISETP.NE.AND P0, PT, RZ, UR7, PT ;  /* 0x00000007ff007c0c */ /* 0x000fe2000bf05270 */
[----:B------:R-:W-:Y:S03]  /*21c0*/  QGMMA.64x64x32.F32.E4M3.E5M2 R24, gdesc[UR8], R24, gsb0 ;  /* 0x00e00000081879f3 */ /* 0x000fe60008002818 */
[----:B------:R-:W-:-:S09]  /*21d0*/  WARPGROUP.DEPBAR.LE gsb0, 0x1 ;  /* 0x00008000000079c5 */ /* 0x000fd20000010100 */
[----:B------:R-:W-:Y:S05]  /*21e0*/  @!P0 BRA `(.L_x_28) ;  /* 0x0000000000888947 */ /* 0x000fea0003800000 */
[----:B------:R-:W-:Y:S02]  /*21f0*/  WARPGROUP.DEPBAR.LE gsb0, 0x0 ;  /* 0x00008000000079c5 */ /* 0x000fe40000010000 */
[----:B------:R-:W-:-:S01]  /*2200*/  FADD R85, R24, R85 ;  /* 0x0000005518557221 */ /* 0x000fc20000000000 */
[----:B------:R-:W-:Y:S01]  /*2210*/  FADD R84, R25, R84 ;  /* 0x0000005419547221 */ /* 0x000fe20000000000 */
        /* <DEDUP_REMOVED lines=30> */
[----:B------:R-:W-:-:S06]  /*2400*/  UMOV UR6, URZ ;  /* 0x0000003f00067c82 */ /* 0x000fcc0008000000 */
.L_x_28:
[----:B------:R-:W-:Y:S05]  /*2410*/  @!P1 BRA `(.L_x_29) ;  /* 0x0000000000049947 */ /* 0x000fea0003800000 */
[----:B------:R-:W-:Y:S01]  /*2420*/  BPT.TRAP 0x1 ;  /* 0x000000040000795c */ /* 0x000fe20000300000 */
.L_x_29:
[----:B------:R-:W-:Y:S01]  /*2430*/  ULEA UR8, UR22, UR12, 0x3 ;  /* 0x0000000c16087291 */ /* 0x000fe2000f8e183f */
[----:B------:R-:W-:-:S03]  /*2440*/  ISETP.GT.U32.AND P0, PT, R7, 0x1, PT ;  /* 0x000000010700780c */ /* 0x000fc60003f04070 */
[----:B------:R-:W-:-:S04]  /*2450*/  UIADD3 UR8, UR8, 0xe0, URZ ;  /* 0x000000e008087890 */ /* 0x000fc8000fffe03f */
[----:B------:R-:W-:-:S09]  /*2460*/  UPRMT UR8, URZ, 0x654, UR8 ;  /* 0x000006543f087896 */ /* 0x000fd20008000008 */
[----:B------:R-:W-:Y:S01]  /*2470*/  SYNCS.ARRIVE.TRANS64.RED.A1T0 RZ, [UR8], RZ ;  /* 0x000000ffffff79a7 */ /* 0x000fe20008100408 */
[----:B------:R-:W-:Y:S05]  /*2480*/  @P0 BRA `(.L_x_30) ;  /* 0x0000000000040947 */ /* 0x000fea0003800000 */
[----:B------:R-:W-:Y:S01]  /*2490*/  BPT.TRAP 0x1 ;  /* 0x000000040000795c */ /* 0x000fe20000300000 */
.L_x_30:
[----:B------:R-:W-:Y:S01]  /*24a0*/  UIADD3 UR19, UR19, 0x1, URZ ;  /* 0x0000000113137890 */ /* 0x000fe2000fffe03f */
[C---:B------:R-:W-:Y:S01]  /*24b0*/  ISETP.GT.AND P0, PT, R14.reuse, 0x1, PT ;  /* 0x000000010e00780c */ /* 0x040fe20003f04270 */
[----:B------:R-:W-:Y:S01]  /*24c0*/  UIADD3 UR22, UR22, 0x1, URZ ;  /* 0x0000000116167890 */ /* 0x000fe2000fffe03f */
[----:B------:R-:W-:Y:S01]  /*24d0*/  VIADD R14, R14, 0xffffffff ;  /* 0xffffffff0e0e7836 */ /* 0x000fe20000000000 */
[----:B------:R-:W-:Y:S02]  /*24e0*/  UISETP.NE.AND UP0, UPT, UR19, 0x1c, UPT ;  /* 0x0000001c1300788c */ /* 0x000fe4000bf05270 */
[----:B------:R-:W-:Y:S02]  /*24f0*/  UISETP.NE.AND UP1, UPT, UR22, 0x1c, UPT ;  /* 0x0000001c1600788c */ /* 0x000fe4000bf25270 */
[----:B------:R-:W-:Y:S02]  /*2500*/  USEL UR8, URZ, 0x1, UP0 ;  /* 0x000000013f087887 */ /* 0x000fe40008000000 */
[----:B------:R-:W-:-:S02]  /*2510*/  USEL UR19, UR19, URZ, UP0 ;  /* 0x0000003f13137287 */ /* 0x000fc40008000000 */
[----:B------:R-:W-:Y:S02]  /*2520*/  USEL UR22, UR22, URZ, UP1 ;  /* 0x0000003f16167287 */ /* 0x000fe40008800000 */
[----:B------:R-:W-:Y:S01]  /*2530*/  LOP3.LUT R17, R17, UR8, RZ, 0x3c, !PT ;  /* 0x0000000811117c12 */ /* 0x000fe2000f8e3cff */
[----:B------:R-:W-:Y:S01]  /*2540*/  UMOV UR8, 0x1 ;  /* 0x0000000100087882 */ /* 0x000fe20000000000 */
[----:B------:R-:W-:Y:S08]  /*2550*/  @P0 BRA `(.L_x_31) ;  /* 0xfffffff800a80947 */ /* 0x000ff0000383ffff */
.L_x_23:
[----:B------:R-:W-:Y:S01]  /*2560*/  UISETP.NE.AND UP0, UPT, UR6, URZ, UPT ;  /* 0x0000003f0600728c */ /* 0x000fe2000bf05270 */
[----:B01----:R-:W0:Y:S01]  /*2570*/  LDC R14, c[0x0][0x28c] ;  /* 0x0000a300ff0e7b82 */ /* 0x003e220000000800 */
[----:B------:R-:W-:Y:S02]  /*2580*/  IMAD.U32 R15, RZ, RZ, UR25 ;  /* 0x00000019ff0f7e24 */ /* 0x000fe4000f8e00ff */
[----:B------:R-:W-:-:S06]  /*2590*/  USEL UR6, URZ, 0x1, !UP0 ;  /* 0x000000013f067887 */ /* 0x000fcc000c000000 */
[----:B------:R-:W-:-:S13]  /*25a0*/  ISETP.NE.AND P0, PT, RZ, UR6, PT ;  /* 0x00000006ff007c0c */ /* 0x000fda000bf05270 */
[----:B------:R-:W-:Y:S05]  /*25b0*/  @!P0 BRA `(.L_x_32) ;  /* 0x0000000000848947 */ /* 0x000fea0003800000 */
[----:B------:R-:W-:Y:S02]  /*25c0*/  WARPGROUP.DEPBAR.LE gsb0, 0x0 ;  /* 0x00008000000079c5 */ /* 0x000fe40000010000 */
[----:B------:R-:W-:Y:S01]  /*25d0*/  FADD R85, R24, R85 ;  /* 0x0000005518557221 */ /* 0x000fe20000000000 */
        /* <DEDUP_REMOVED lines=30> */
[----:B------:R-:W-:-:S07]  /*27c0*/  FADD R22, R22, R55 ;  /* 0x0000003716167221 */ /* 0x000fce0000000000 */
.L_x_32:
[----:B0-----:R-:W-:Y:S01]  /*27d0*/  ISETP.GE.AND P0, PT, R14, 0x1, PT ;  /* 0x000000010e00780c */ /* 0x001fe20003f06270 */
[----:B------:R0:W-:Y:S01]  /*27e0*/  SYNCS.ARRIVE.TRANS64.A1T0 RZ, [R15+UR24], RZ ;  /* 0x000000ff0fff79a7 */ /* 0x0001e20008100018 */
[----:B------:R-:W-:-:S11]  /*27f0*/  WARPGROUP.DEPBAR.LE gsb0, 0x0 ;  /* 0x00008000000079c5 */ /* 0x000fd60000010000 */
[----:B------:R-:W-:Y:S05]  /*2800*/  @!P0 BRA `(.L_x_33) ;  /* 0x0000000000388947 */ /* 0x000fea0003800000 */
[----:B------:R-:W-:-:S13]  /*2810*/  ISETP.NE.AND P0, PT, R86, 0x3, PT ;  /* 0x000000035600780c */ /* 0x000fda0003f05270 */
[----:B------:R-:W-:Y:S05]  /*2820*/  @!P0 BRA `(.L_x_34) ;  /* 0x0000000000048947 */ /* 0x000fea0003800000 */
[----:B------:R-:W-:Y:S01]  /*2830*/  BPT.TRAP 0x1 ;  /* 0x000000040000795c */ /* 0x000fe20000300000 */
.L_x_34:
[----:B------:R-:W-:Y:S01]  /*2840*/  UIADD3 UR8, UR14, UR5, URZ ;  /* 0x000000050e087290 */ /* 0x000fe2000fffe03f */
[----:B------:R-:W-:-:S03]  /*2850*/  ISETP.GT.U32.AND P0, PT, R7, 0x1, PT ;  /* 0x000000010700780c */ /* 0x000fc60003f04070 */
[----:B------:R-:W-:-:S04]  /*2860*/  USHF.R.U32.HI UR6, URZ, 0x2, UR8 ;  /* 0x000000023f067899 */ /* 0x000fc80008011608 */
[----:B------:R-:W-:-:S04]  /*2870*/  UIMAD.WIDE.U32 UR6, UR6, 0x24924925, URZ ;  /* 0x24924925060678a5 */ /* 0x000fc8000f8e003f */
[----:B------:R-:W-:-:S04]  /*2880*/  UIMAD UR6, UR7, -0x1c, UR8 ;  /* 0xffffffe4070678a4 */ /* 0x000fc8000f8e0208 */
[----:B------:R-:W-:-:S04]  /*2890*/  ULEA UR6, UR6, UR12, 0x3 ;  /* 0x0000000c06067291 */ /* 0x000fc8000f8e183f */
[----:B------:R-:W-:-:S04]  /*28a0*/  UIADD3 UR6, UR6, 0xe0, URZ ;  /* 0x000000e006067890 */ /* 0x000fc8000fffe03f */
[----:B------:R-:W-:-:S09]  /*28b0*/  UPRMT UR6, URZ, 0x654, UR6 ;  /* 0x000006543f067896 */ /* 0x000fd20008000006 */
[----:B------:R-:W-:Y:S01]  /*28c0*/  SYNCS.ARRIVE.TRANS64.RED.A1T0 RZ, [UR6], RZ ;  /* 0x000000ffffff79a7 */ /* 0x000fe20008100406 */
[----:B------:R-:W-:Y:S05]  /*28d0*/  @P0 BRA `(.L_x_33) ;  /* 0x0000000000040947 */ /* 0x000fea0003800000 */
[----:B------:R-:W-:Y:S01]  /*28e0*/  BPT.TRAP 0x1 ;  /* 0x000000040000795c */ /* 0x000fe20000300000 */
.L_x_33:
[----:B------:R-:W-:Y:S01]  /*28f0*/  SHF.L.U32 R14, R87, 0x1f, RZ ;  /* 0x0000001f570e7819 */ /* 0x000fe200000006ff */
[----:B------:R-:W-:Y:S01]  /*2900*/  UIADD3 UR5, UR23, UR5, URZ ;  /* 0x0000000517057290 */ /* 0x000fe2000fffe03f */
[----:B------:R-:W1:Y:S01]  /*2910*/  LDC R29, c[0x0][0x288] ;  /* 0x0000a200ff1d7b82 */ /* 0x000e620000000800 */
[----:B------:R-:W-:Y:S01]  /*2920*/  UISETP.GE.U32.AND UP1, UPT, UR23, 0x1c, UPT ;  /* 0x0000001c1700788c */ /* 0x000fe2000bf26070 */
[----:B------:R-:W-:Y:S01]  /*2930*/  IMAD.SHL.U32 R20, R18, 0x2, RZ ;  /* 0x0000000212147824 */ /* 0x000fe200078e00ff */
[----:B------:R-:W-:Y:S02]  /*2940*/  UISETP.GT.U32.AND UP0, UPT, UR5, 0x1b, UPT ;  /* 0x0000001b0500788c */ /* 0x000fe4000bf04070 */
[----:B------:R-:W-:Y:S02]  /*2950*/  USHF.R.U32.HI UR6, URZ, 0x2, UR5 ;  /* 0x000000023f067899 */ /* 0x000fe40008011605 */
[----:B------:R-:W-:Y:S01]  /*2960*/  UISETP.LT.U32.AND UP0, UPT, UR23, 0x1c, UP0 ;  /* 0x0000001c1700788c */ /* 0x000fe20008701070 */
[----:B------:R-:W2:Y:S01]  /*2970*/  SYNCS.PHASECHK.TRANS64.TRYWAIT P0, [UR15+0x8], R14 ;  /* 0x0000080eff0075a7 */ /* 0x000ea2000800014f */
[----:B------:R-:W-:Y:S01]  /*2980*/  UIMAD.WIDE.U32 UR6, UR6, 0x24924925, URZ ;  /* 0x24924925060678a5 */ /* 0x000fe2000f8e003f */
[----:B------:R-:W-:Y:S01]  /*2990*/  SHF.R.S32.HI R21, RZ, 0x1f, R20 ;  /* 0x0000001fff157819 */ /* 0x000fe20000011414 */
[----:B------:R-:W-:-:S02]  /*29a0*/  USEL UR8, URZ, 0x1, !UP0 ;  /* 0x000000013f087887 */ /* 0x000fc4000c000000 */
[----:B------:R-:W-:Y:S02]  /*29b0*/  UIMAD UR5, UR7, -0x1c, UR5 ;  /* 0xffffffe4070578a4 */ /* 0x000fe4000f8e0205 */
[----:B------:R-:W-:-:S04]  /*29c0*/  ULOP3.LUT UR4, UR4, UR8, URZ, 0x3c, !UPT ;  /* 0x0000000804047292 */ /* 0x000fc8000f8e3c3f */
[----:B------:R-:W-:Y:S01]  /*29d0*/  @UP1 ULOP3.LUT UR4, UR4, 0x1, UR7, 0x78, !UPT ;  /* 0x0000000104041892 */ /* 0x000fe2000f8e7807 */
[----:B-12---:R-:W-:Y:S11]  /*29e0*/  @!P0 BRA `(.L_x_35) ;  /* 0x0000004c00048947 */ /* 0x006ff60003800000 */
.L_x_153:
[----:B------:R-:W-:Y:S01]  /*29f0*/  IMAD.SHL.U32 R31, R4, 0x40, RZ ;  /* 0x00000040041f7824 */ /* 0x000fe200078e00ff */
[----:B------:R-:W-:Y:S01]  /*2a00*/  ULDC UR8, c[0x0][0x284] ;  /* 0x0000a10000087ab9 */ /* 0x000fe20000000800 */
[----:B------:R-:W-:Y:S01]  /*2a10*/  IMAD.SHL.U32 R4, R6, 0x40, RZ ;  /* 0x0000004006047824 */ /* 0x000fe200078e00ff */
[----:B------:R-:W-:Y:S01]  /*2a20*/  SHF.R.S32.HI R30, RZ, 0x1f, R5 ;  /* 0x0000001fff1e7819 */ /* 0x000fe20000011405 */
[----:B------:R-:W-:Y:S01]  /*2a30*/  ULDC.64 UR6, c[0x0][0x5d0] ;  /* 0x0001740000067ab9 */ /* 0x000fe20000000a00 */
[----:B------:R-:W-:Y:S01]  /*2a40*/  SHF.R.S32.HI R28, RZ, 0x1f, R31 ;  /* 0x0000001fff1c7819 */ /* 0x000fe2000001141f */
[----:B0-----:R-:W-:Y:S01]  /*2a50*/  IMAD.WIDE.U32 R14, R5, UR6, R20 ;  /* 0x00000006050e7c25 */ /* 0x001fe2000f8e0014 */
[----:B------:R-:W-:-:S03]  /*2a60*/  ISETP.GE.AND P0, PT, R4, UR8, PT ;  /* 0x0000000804007c0c */ /* 0x000fc6000bf06270 */
[----:B------:R-:W-:Y:S01]  /*2a70*/  IMAD R16, R30, UR6, RZ ;  /* 0x000000061e107c24 */ /* 0x000fe2000f8e02ff */
[C---:B------:R-:W-:Y:S02]  /*2a80*/  ISETP.GE.OR P0, PT, R31.reuse, R29, P0 ;  /* 0x0000001d1f00720c */ /* 0x040fe40000706670 */
[----:B------:R-:W-:Y:S01]  /*2a90*/  IADD3 R14, P1, R31, R14, RZ ;  /* 0x0000000e1f0e7210 */ /* 0x000fe20007f3e0ff */
[----:B------:R-:W-:-:S05]  /*2aa0*/  IMAD R17, R5, UR7, R16 ;  /* 0x0000000705117c24 */ /* 0x000fca000f8e0210 */
[----:B------:R-:W-:-:S05]  /*2ab0*/  IADD3.X R15, R28, R15, R17, P1, !PT ;  /* 0x0000000f1c0f7210 */ /* 0x000fca0000ffe411 */
[----:B------:R-:W-:Y:S05]  /*2ac0*/  @P0 BRA `(.L_x_36) ;  /* 0x0000002400a80947 */ /* 0x000fea0003800000 */
[----:B------:R-:W0:Y:S01]  /*2ad0*/  LDC.64 R24, c[0x0][0x5c8] ;  /* 0x00017200ff187b82 */ /* 0x000e220000000a00 */
[----:B------:R-:W-:Y:S01]  /*2ae0*/  IMAD.WIDE R26, R6, 0x40, R10 ;  /* 0x00000040061a7825 */ /* 0x000fe200078e020a */
[----:B------:R-:W-:Y:S01]  /*2af0*/  ULDC.64 UR6, c[0x0][0x5c0] ;  /* 0x0001700000067ab9 */ /* 0x000fe20000000a00 */
[----:B------:R-:W-:Y:S02]  /*2b00*/  BSSY B0, `(.L_x_36) ;  /* 0x0000266000007945 */ /* 0x000fe40003800000 */
[-C--:B0-----:R-:W-:Y:S02]  /*2b10*/  IMAD R6, R27, R24.reuse, RZ ;  /* 0x000000181b067224 */ /* 0x081fe400078e02ff */
[----:B------:R-:W-:-:S04]  /*2b20*/  IMAD.WIDE.U32 R14, R26, R24, R14 ;  /* 0x000000181a0e7225 */ /* 0x000fc800078e000e */
[----:B------:R-:W-:Y:S01]  /*2b30*/  IMAD R17, R26, R25, R6 ;  /* 0x000000191a117224 */ /* 0x000fe200078e0206 */
[----:B------:R-:W-:Y:S02]  /*2b40*/  LEA R16, P0, R24, R14, 0x3 ;  /* 0x0000000e18107211 */ /* 0x000fe400078018ff */
[----:B------:R-:W-:Y:S01]  /*2b50*/  IADD3 R14, P1, R14, UR6, RZ ;  /* 0x000000060e0e7c10 */ /* 0x000fe2000ff3e0ff */
[----:B------:R-:W-:Y:S01]  /*2b60*/  IMAD.IADD R17, R15, 0x1, R17 ;  /* 0x000000010f117824 */ /* 0x000fe200078e0211 */
[----:B------:R-:W-:-:S04]  /*2b70*/  IADD3 R16, P2, R16, UR6, RZ ;  /* 0x0000000610107c10 */ /* 0x000fc8000ff5e0ff */
[----:B------:R-:W-:Y:S01]  /*2b80*/  LEA.HI.X R6, R24, R17, R25, 0x3, P0 ;  /* 0x0000001118067211 */ /* 0x000fe200000f1c19 */
[----:B------:R-:W-:Y:S01]  /*2b90*/  IMAD R24, R18, -0x2, R29 ;  /* 0xfffffffe12187824 */ /* 0x000fe200078e021d */
[----:B-----5:R-:W-:Y:S02]  /*2ba0*/  FSETP.NEU.AND P0, PT, R13, RZ, PT ;  /* 0x000000ff0d00720b */ /* 0x020fe40003f0d000 */
[----:B------:R-:W-:Y:S01]  /*2bb0*/  IADD3.X R15, R17, UR7, RZ, P1, !PT ;  /* 0x00000007110f7c10 */ /* 0x000fe20008ffe4ff */
[----:B------:R-:W-:Y:S01]  /*2bc0*/  IMAD.IADD R24, R24, 0x1, -R31 ;  /* 0x0000000118187824 */ /* 0x000fe200078e0a1f */
[----:B------:R-:W-:Y:S01]  /*2bd0*/  IADD3.X R17, R6, UR7, RZ, P2, !PT ;  /* 0x0000000706117c10 */ /* 0x000fe200097fe4ff */
[----:B------:R-:W-:-:S08]  /*2be0*/  IMAD.IADD R6, R19, 0x1, -R4 ;  /* 0x0000000113067824 */ /* 0x000fd000078e0a04 */
[----:B------:R-:W-:Y:S05]  /*2bf0*/  @!P0 BRA `(.L_x_37) ;  /* 0x0000001c00188947 */ /* 0x000fea0003800000 */
[----:B------:R-:W-:Y:S01]  /*2c00*/  ULDC.64 UR6, c[0x0][0x5b8] ;  /* 0x00016e0000067ab9 */ /* 0x000fe20000000a00 */
[----:B------:R-:W-:Y:S01]  /*2c10*/  ULDC.64 UR8, c[0x0][0x5a8] ;  /* 0x00016a0000087ab9 */ /* 0x000fe20000000a00 */
[----:B------:R-:W-:Y:S01]  /*2c20*/  IMAD.WIDE.U32 R20, R5, UR6, R20 ;  /* 0x0000000605147c25 */ /* 0x000fe2000f8e0014 */
[----:B------:R-:W-:Y:S03]  /*2c30*/  BSSY B1, `(.L_x_38) ;  /* 0x0000010000017945 */ /* 0x000fe60003800000 */
[----:B------:R-:W-:Y:S01]  /*2c40*/  IMAD R4, R30, UR6, RZ ;  /* 0x000000061e047c24 */ /* 0x000fe2000f8e02ff */
[----:B------:R-:W-:-:S03]  /*2c50*/  IADD3 R20, P0, R31, R20, RZ ;  /* 0x000000141f147210 */ /* 0x000fc60007f1e0ff */
[----:B------:R-:W-:Y:S01]  /*2c60*/  IMAD R5, R5, UR7, R4 ;  /* 0x0000000705057c24 */ /* 0x000fe2000f8e0204 */
[----:B------:R-:W-:Y:S02]  /*2c70*/  ULDC.64 UR6, c[0x0][0x5b0] ;  /* 0x00016c0000067ab9 */ /* 0x000fe40000000a00 */
[----:B------:R-:W-:Y:S02]  /*2c80*/  IMAD R25, R27, UR6, RZ ;  /* 0x000000061b197c24 */ /* 0x000fe4000f8e02ff */
[----:B------:R-:W-:Y:S02]  /*2c90*/  IADD3.X R21, R28, R21, R5, P0, !PT ;  /* 0x000000151c157210 */ /* 0x000fe400007fe405 */
[----:B------:R-:W-:Y:S01]  /*2ca0*/  ISETP.GE.AND P0, PT, R24, 0x1, PT ;  /* 0x000000011800780c */ /* 0x000fe20003f06270 */
[C---:B------:R-:W-:Y:S02]  /*2cb0*/  IMAD R25, R26.reuse, UR7, R25 ;  /* 0x000000071a197c24 */ /* 0x040fe4000f8e0219 */
[----:B------:R-:W-:Y:S01]  /*2cc0*/  IMAD.WIDE.U32 R4, R26, UR6, R20 ;  /* 0x000000061a047c25 */ /* 0x000fe2000f8e0014 */
[----:B------:R-:W-:-:S02]  /*2cd0*/  ISETP.LT.OR P3, PT, R6, 0x1, !P0 ;  /* 0x000000010600780c */ /* 0x000fc40004761670 */
[----:B------:R-:W-:-:S04]  /*2ce0*/  IADD3 R4, P1, R4, UR8, RZ ;  /* 0x0000000804047c10 */ /* 0x000fc8000ff3e0ff */
[--C-:B------:R-:W-:Y:S02]  /*2cf0*/  IADD3.X R5, R5, UR9, R25.reuse, P1, !PT ;  /* 0x0000000905057c10 */ /* 0x100fe40008ffe419 */
[----:B------:R-:W-:-:S05]  /*2d00*/  PRMT R25, RZ, 0x7610, R25 ;  /* 0x00007610ff197816 */ /* 0x000fca0000000019 */
[----:B------:R-:W-:Y:S05]  /*2d10*/  @P3 BRA `(.L_x_39) ;  /* 0x0000000000043947 */ /* 0x000fea0003800000 */
[----:B------:R0:W5:Y:S02]  /*2d20*/  LDG.E.U8 R25, desc[UR20][R4.64] ;  /* 0x0000001404197981 */ /* 0x000164000c1e1100 */
.L_x_39:
[----:B------:R-:W-:Y:S05]  /*2d30*/  BSYNC B1 ;  /* 0x0000000000017941 */ /* 0x000fea0003800000 */
.L_x_38:
[----:B-----5:R-:W-:Y:S01]  /*2d40*/  LOP3.LUT R25, R25, 0xff, RZ, 0xc0, !PT ;  /* 0x000000ff19197812 */ /* 0x020fe200078ec0ff */
[----:B------:R-:W-:Y:S01]  /*2d50*/  BSSY B1, `(.L_x_40) ;  /* 0x000000c000017945 */ /* 0x000fe20003800000 */
[----:B------:R-:W-:Y:S02]  /*2d60*/  ISETP.GE.AND P1, PT, R24, 0x2, PT ;  /* 0x000000021800780c */ /* 0x000fe40003f26270 */
[----:B------:R-:W-:Y:S02]  /*2d70*/  F2FP.F16.E4M3.UNPACK_B R25, R25 ;  /* 0x00000019ff19723e */ /* 0x000fe400020006ff */
[----:B------:R-:W-:-:S03]  /*2d80*/  ISETP.LT.OR P2, PT, R6, 0x1, !P1 ;  /* 0x000000010600780c */ /* 0x000fc60004f41670 */
[----:B------:R-:W-:Y:S01]  /*2d90*/  HADD2.F32 R28, -RZ, R25.H0_H0 ;  /* 0x20000019ff1c7230 */ /* 0x000fe20000004100 */
[----:B------:R-:W-:-:S04]  /*2da0*/  PRMT R25, RZ, 0x7610, R25 ;  /* 0x00007610ff197816 */ /* 0x000fc80000000019 */
[----:B------:R-:W-:-:S04]  /*2db0*/  FMUL R28, R28, R13 ;  /* 0x0000000d1c1c7220 */ /* 0x000fc80000400000 */
[----:B------:R-:W-:-:S05]  /*2dc0*/  FFMA R28, R85, R12, R28 ;  /* 0x0000000c551c7223 */ /* 0x000fca000000001c */
[----:B------:R-:W-:-:S05]  /*2dd0*/  F2FP.SATFINITE.E4M3.F32.PACK_AB_MERGE_C R29, RZ, R28, RZ ;  /* 0x0000001cff1d723e */ /* 0x000fca00048070ff */
[----:B------:R1:W-:Y:S01]  /*2de0*/  @!P3 STG.E.U8 desc[UR20][R14.64], R29 ;  /* 0x0000001d0e00b986 */ /* 0x0003e2000c101114 */
[----:B------:R-:W-:Y:S05]  /*2df0*/  @P2 BRA `(.L_x_41) ;  /* 0x0000000000042947 */ /* 0x000fea0003800000 */
[----:B------:R2:W5:Y:S02]  /*2e00*/  LDG.E.U8 R25, desc[UR20][R4.64+0x1] ;  /* 0x0000011404197981 */ /* 0x000564000c1e1100 */
.L_x_41:
[----:B------:R-:W-:Y:S05]  /*2e10*/  BSYNC B1 ;  /* 0x0000000000017941 */ /* 0x000fea0003800000 */
.L_x_40:
[----:B-----5:R-:W-:Y:S01]  /*2e20*/  LOP3.LUT R25, R25, 0xff, RZ, 0xc0, !PT ;  /* 0x000000ff19197812 */ /* 0x020fe200078ec0ff */
[----:B------:R-:W-:Y:S01]  /*2e30*/  BSSY B1, `(.L_x_42) ;  /* 0x0000012000017945 */ /* 0x000fe20003800000 */
[----:B-1----:R-:W-:Y:S02]  /*2e40*/  IADD3 R29, P3, R26, 0x8, RZ ;  /* 0x000000081a1d7810 */ /* 0x002fe40007f7e0ff */
[----:B------:R-:W-:Y:S02]  /*2e50*/  F2FP.F16.E4M3.UNPACK_B R25, R25 ;  /* 0x00000019ff19723e */ /* 0x000fe400020006ff */
[----:B------:R-:W-:Y:S01]  /*2e60*/  ISETP.LT.OR P0, PT, R6, 0x9, !P0 ;  /* 0x000000090600780c */ /* 0x000fe20004701670 */
[----:B------:R-:W-:Y:S02]  /*2e70*/  IMAD.X R27, RZ, RZ, R27, P3 ;  /* 0x000000ffff1b7224 */ /* 0x000fe400018e061b */
[----:B------:R-:W-:Y:S02]  /*2e80*/  HADD2.F32 R26, -RZ, R25.H0_H0 ;  /* 0x20000019ff1a7230 */ /* 0x000fe40000004100 */
[----:B------:R-:W-:-:S04]  /*2e90*/  IMAD.WIDE.U32 R20, R29, UR6, R20 ;  /* 0x000000061d147c25 */ /* 0x000fc8000f8e0014 */
[----:B------:R-:W-:Y:S01]  /*2ea0*/  FMUL R25, R26, R13 ;  /* 0x0000000d1a197220 */ /* 0x000fe20000400000 */
[----:B------:R-:W-:Y:S01]  /*2eb0*/  IMAD R26, R27, UR6, RZ ;  /* 0x000000061b1a7c24 */ /* 0x000fe2000f8e02ff */
[----:B------:R-:W-:Y:S02]  /*2ec0*/  IADD3 R20, P3, R20, UR8, RZ ;  /* 0x0000000814147c10 */ /* 0x000fe4000ff7e0ff */
[----:B------:R-:W-:Y:S01]  /*2ed0*/  FFMA R25, R84, R12, R25 ;  /* 0x0000000c54197223 */ /* 0x000fe20000000019 */
[----:B------:R-:W-:-:S04]  /*2ee0*/  IMAD R29, R29, UR7, R26 ;  /* 0x000000071d1d7c24 */ /* 0x000fc8000f8e021a */
[----:B------:R-:W-:Y:S02]  /*2ef0*/  F2FP.SATFINITE.E4M3.F32.PACK_AB_MERGE_C R27, RZ, R25, RZ ;  /* 0x00000019ff1b723e */ /* 0x000fe400048070ff */
[----:B------:R-:W-:Y:S02]  /*2f00*/  IADD3.X R21, R21, UR9, R29, P3, !PT ;  /* 0x0000000915157c10 */ /* 0x000fe40009ffe41d */
[----:B------:R-:W-:Y:S01]  /*2f10*/  PRMT R25, RZ, 0x7610, R25 ;  /* 0x00007610ff197816 */ /* 0x000fe20000000019 */
[----:B------:R1:W-:Y:S01]  /*2f20*/  @!P2 STG.E.U8 desc[UR20][R14.64+0x1], R27 ;  /* 0x0000011b0e00a986 */ /* 0x0003e2000c101114 */
[----:B------:R-:W-:Y:S05]  /*2f30*/  @P0 BRA `(.L_x_43) ;  /* 0x0000000000040947 */ /* 0x000fea0003800000 */
[----:B------:R3:W5:Y:S02]  /*2f40*/  LDG.E.U8 R25, desc[UR20][R20.64] ;  /* 0x0000001414197981 */ /* 0x000764000c1e1100 */
.L_x_43:
[----:B------:R-:W-:Y:S05]  /*2f50*/  BSYNC B1 ;  /* 0x0000000000017941 */ /* 0x000fea0003800000 */
.L_x_42:
[----:B-----5:R-:W-:Y:S01]  /*2f60*/  LOP3.LUT R25, R25, 0xff, RZ, 0xc0, !PT ;  /* 0x000000ff19197812 */ /* 0x020fe200078ec0ff */
[----:B------:R-:W-:Y:S01]  /*2f70*/  BSSY B1, `(.L_x_44) ;  /* 0x000000b000017945 */ /* 0x000fe20003800000 */
[----:B------:R-:W-:Y:S02]  /*2f80*/  ISETP.LT.OR P1, PT, R6, 0x9, !P1 ;  /* 0x000000090600780c */ /* 0x000fe40004f21670 */
[----:B------:R-:W-:-:S05]  /*2f90*/  F2FP.F16.E4M3.UNPACK_B R25, R25 ;  /* 0x00000019ff19723e */ /* 0x000fca00020006ff */
[----:B------:R-:W-:Y:S01]  /*2fa0*/  HADD2.F32 R26, -RZ, R25.H0_H0 ;  /* 0x20000019ff1a7230 */ /* 0x000fe20000004100 */
[----:B------:R-:W-:-:S04]  /*2fb0*/  PRMT R25, RZ, 0x7610, R25 ;  /* 0x00007610ff197816 */ /* 0x000fc80000000019 */
[----:B------:R-:W-:-:S04]  /*2fc0*/  FMUL R26, R26, R13 ;  /* 0x0000000d1a1a7220 */ /* 0x000fc80000400000 */
[----:B------:R-:W-:-:S05]  /*2fd0*/  FFMA R26, R83, R12, R26 ;  /* 0x0000000c531a7223 */ /* 0x000fca000000001a */
[----:B-1----:R-:W-:-:S05]  /*2fe0*/  F2FP.SATFINITE.E4M3.F32.PACK_AB_MERGE_C R27, RZ, R26, RZ ;  /* 0x0000001aff1b723e */ /* 0x002fca00048070ff */
[----:B------:R1:W-:Y:S01]  /*2ff0*/  @!P0 STG.E.U8 desc[UR20][R16.64], R27 ;  /* 0x0000001b10008986 */ /* 0x0003e2000c101114 */
[----:B------:R-:W-:Y:S05]  /*3000*/  @P1 BRA `(.L_x_45) ;  /* 0x0000000000041947 */ /* 0x000fea0003800000 */
[----:B------:R4:W5:Y:S02]  /*3010*/  LDG.E.U8 R25, desc[UR20][R20.64+0x1] ;  /* 0x0000011414197981 */ /* 0x000964000c1e1100 */
.L_x_45:
[----:B------:R-:W-:Y:S05]  /*3020*/  BSYNC B1 ;  /* 0x0000000000017941 */ /* 0x000fea0003800000 */
.L_x_44:
[----:B-----5:R-:W-:Y:S01]  /*3030*/  LOP3.LUT R25, R25, 0xff, RZ, 0xc0, !PT ;  /* 0x000000ff19197812 */ /* 0x020fe200078ec0ff */
[----:B------:R-:W-:Y:S01]  /*3040*/  BSSY B1, `(.L_x_46) ;  /* 0x000000c000017945 */ /* 0x000fe20003800000 */
[----:B------:R-:W-:Y:S02]  /*3050*/  ISETP.GE.AND P0, PT, R24, 0x9, PT ;  /* 0x000000091800780c */ /* 0x000fe40003f06270 */
[----:B------:R-:W-:Y:S02]  /*3060*/  F2FP.F16.E4M3.UNPACK_B R25, R25 ;  /* 0x00000019ff19723e */ /* 0x000fe400020006ff */
[----:B------:R-:W-:-:S03]  /*3070*/  ISETP.LT.OR P2, PT, R6, 0x1, !P0 ;  /* 0x000000010600780c */ /* 0x000fc60004741670 */
[----:B------:R-:W-:-:S05]  /*3080*/  HADD2.F32 R26, -RZ, R25.H0_H0 ;  /* 0x20000019ff1a7230 */ /* 0x000fca0000004100 */
[----:B------:R-:W-:-:S04]  /*3090*/  FMUL R25, R26, R13 ;  /* 0x0000000d1a197220 */ /* 0x000fc80000400000 */
[----:B------:R-:W-:-:S05]  /*30a0*/  FFMA R25, R82, R12, R25 ;  /* 0x0000000c52197223 */ /* 0x000fca0000000019 */
[----:B-1----:R-:W-:Y:S02]  /*30b0*/  F2FP.SATFINITE.E4M3.F32.PACK_AB_MERGE_C R27, RZ, R25, RZ ;  /* 0x00000019ff1b723e */ /* 0x002fe400048070ff */
[----:B------:R-:W-:-:S03]  /*30c0*/  PRMT R25, RZ, 0x7610, R25 ;  /* 0x00007610ff197816 */ /* 0x000fc60000000019 */
[----:B------:R1:W-:Y:S01]  /*30d0*/  @!P1 STG.E.U8 desc[UR20][R16.64+0x1], R27 ;  /* 0x0000011b10009986 */ /* 0x0003e2000c101114 */
[----:B------:R-:W-:Y:S05]  /*30e0*/  @P2 BRA `(.L_x_47) ;  /* 0x0000000000042947 */ /* 0x000fea0003800000 */
[----:B------:R0:W5:Y:S02]  /*30f0*/  LDG.E.U8 R25, desc[UR20][R4.64+0x8] ;  /* 0x0000081404197981 */ /* 0x000164000c1e1100 */
.L_x_47:
[----:B------:R-:W-:Y:S05]  /*3100*/  BSYNC B1 ;  /* 0x0000000000017941 */ /* 0x000fea0003800000 */
.L_x_46:
        /* <DEDUP_REMOVED lines=13> */
.L_x_49:
[----:B------:R-:W-:Y:S05]  /*31e0*/  BSYNC B1 ;  /* 0x0000000000017941 */ /* 0x000fea0003800000 */
.L_x_48:
[----:B-----5:R-:W-:Y:S01]  /*31f0*/  LOP3.LUT R25, R25, 0xff, RZ, 0xc0, !PT ;  /* 0x000000ff19197812 */ /* 0x020fe200078ec0ff */
[----:B------:R-:W-:Y:S01]  /*3200*/  BSSY B1, `(.L_x_50) ;  /* 0x000000b000017945 */ /* 0x000fe20003800000 */
[----:B------:R-:W-:Y:S02]  /*3210*/  ISETP.LT.OR P0, PT, R6, 0x9, !P0 ;  /* 0x000000090600780c */ /* 0x000fe40004701670 */
[----:B------:R-:W-:-:S05]  /*3220*/  F2FP.F16.E4M3.UNPACK_B R25, R25 ;  /* 0x00000019ff19723e */ /* 0x000fca00020006ff */
        /* <DEDUP_REMOVED lines=8> */
.L_x_51:
[----:B------:R-:W-:Y:S05]  /*32b0*/  BSYNC B1 ;  /* 0x0000000000017941 */ /* 0x000fea0003800000 */
.L_x_50:
        /* <DEDUP_REMOVED lines=12> */
.L_x_53:
[----:B------:R-:W-:Y:S05]  /*3380*/  BSYNC B1 ;  /* 0x0000000000017941 */ /* 0x000fea0003800000 */
.L_x_52:
        /* <DEDUP_REMOVED lines=13> */
.L_x_55:
[----:B------:R-:W-:Y:S05]  /*3460*/  BSYNC B1 ;  /* 0x0000000000017941 */ /* 0x000fea0003800000 */
.L_x_54:
        /* <DEDUP_REMOVED lines=13> */
.L_x_57:
[----:B------:R-:W-:Y:S05]  /*3540*/  BSYNC B1 ;  /* 0x0000000000017941 */ /* 0x000fea0003800000 */
.L_x_56:
        /* <DEDUP_REMOVED lines=12> */
.L_x_59:
[----:B------:R-:W-:Y:S05]  /*3610*/  BSYNC B1 ;  /* 0x0000000000017941 */ /* 0x000fea0003800000 */
.L_x_58:
        /* <DEDUP_REMOVED lines=12> */
.L_x_61:
[----:B------:R-:W-:Y:S05]  /*36e0*/  BSYNC B1 ;  /* 0x0000000000017941 */ /* 0x000fea0003800000 */
.L_x_60:
        /* <DEDUP_REMOVED lines=13> */
.L_x_63:
[----:B------:R-:W-:Y:S05]  /*37c0*/  BSYNC B1 ;  /* 0x0000000000017941 */ /* 0x000fea0003800000 */
.L_x_62:
        /* <DEDUP_REMOVED lines=13> */
.L_x_65:
[----:B------:R-:W-:Y:S05]  /*38a0*/  BSYNC B1 ;  /* 0x0000000000017941 */ /* 0x000fea0003800000 */
.L_x_64:
        /* <DEDUP_REMOVED lines=12> */
.L_x_67:
[----:B------:R-:W-:Y:S05]  /*3970*/  BSYNC B1 ;  /* 0x0000000000017941 */ /* 0x000fea0003800000 */
.L_x_66:
        /* <DEDUP_REMOVED lines=12> */
.L_x_69:
[----:B------:R-:W-:Y:S05]  /*3a40*/  BSYNC B1 ;  /* 0x0000000000017941 */ /* 0x000fea0003800000 */
.L_x_68:
        /* <DEDUP_REMOVED lines=13> */
.L_x_71:
[----:B------:R-:W-:Y:S05]  /*3b20*/  BSYNC B1 ;  /* 0x0000000000017941 */ /* 0x000fea0003800000 */
.L_x_70:
        /* <DEDUP_REMOVED lines=13> */
.L_x_73:
[----:B------:R-:W-:Y:S05]  /*3c00*/  BSYNC B1 ;  /* 0x0000000000017941 */ /* 0x000fea0003800000 */
.L_x_72:
        /* <DEDUP_REMOVED lines=12> */
.L_x_75:
[----:B------:R-:W-:Y:S05]  /*3cd0*/  BSYNC B1 ;  /* 0x0000000000017941 */ /* 0x000fea0003800000 */
.L_x_74:
        /* <DEDUP_REMOVED lines=12> */
.L_x_77:
[----:B------:R-:W-:Y:S05]  /*3da0*/  BSYNC B1 ;  /* 0x0000000000017941 */ /* 0x000fea0003800000 */
.L_x_76:
        /* <DEDUP_REMOVED lines=13> */
.L_x_79:
[----:B------:R-:W-:Y:S05]  /*3e80*/  BSYNC B1 ;  /* 0x0000000000017941 */ /* 0x000fea0003800000 */
.L_x_78:
        /* <DEDUP_REMOVED lines=13> */
.L_x_81:
[----:B------:R-:W-:Y:S05]  /*3f60*/  BSYNC B1 ;  /* 0x0000000000017941 */ /* 0x000fea0003800000 */
.L_x_80:
        /* <DEDUP_REMOVED lines=12> */
.L_x_83:
[----:B------:R-:W-:Y:S05]  /*4030*/  BSYNC B1 ;  /* 0x0000000000017941 */ /* 0x000fea0003800000 */
.L_x_82:
        /* <DEDUP_REMOVED lines=12> */
.L_x_85:
[----:B------:R-:W-:Y:S05]  /*4100*/  BSYNC B1 ;  /* 0x0000000000017941 */ /* 0x000fea0003800000 */
.L_x_84:
        /* <DEDUP_REMOVED lines=13> */
.L_x_87:
[----:B------:R-:W-:Y:S05]  /*41e0*/  BSYNC B1 ;  /* 0x0000000000017941 */ /* 0x000fea0003800000 */
.L_x_86:
        /* <DEDUP_REMOVED lines=13> */
.L_x_89:
[----:B------:R-:W-:Y:S05]  /*42c0*/  BSYNC B1 ;  /* 0x0000000000017941 */ /* 0x000fea0003800000 */
.L_x_88:
        /* <DEDUP_REMOVED lines=12> */
.L_x_91:
[----:B------:R-:W-:Y:S05]  /*4390*/  BSYNC B1 ;  /* 0x0000000000017941 */ /* 0x000fea0003800000 */
.L_x_90:
        /* <DEDUP_REMOVED lines=12> */
.L_x_93:
[----:B------:R-:W-:Y:S05]  /*4460*/  BSYNC B1 ;  /* 0x0000000000017941 */ /* 0x000fea0003800000 */
.L_x_92:
        /* <DEDUP_REMOVED lines=13> */
.L_x_95:
[----:B------:R-:W-:Y:S05]  /*4540*/  BSYNC B1 ;  /* 0x0000000000017941 */ /* 0x000fea0003800000 */
.L_x_94:
[----:B-----5:R-:W-:Y:S01]  /*4550*/  LOP3.LUT R25, R25, 0xff, RZ, 0xc0, !PT ;  /* 0x000000ff19197812 */ /* 0x020fe200078ec0ff */
[----:B------:R-:W-:Y:S01]  /*4560*/  BSSY B1, `(.L_x_96) ;  /* 0x000000c000017945 */ /* 0x000fe20003800000 */
[----:B------:R-:W-:Y:S02]  /*4570*/  ISETP.GE.AND P1, PT, R24, 0x3a, PT ;  /* 0x0000003a1800780c */ /* 0x000fe40003f26270 */
[----:B------:R-:W-:Y:S02]  /*4580*/  F2FP.F16.E4M3.UNPACK_B R25, R25 ;  /* 0x00000019ff19723e */ /* 0x000fe400020006ff */
[----:B------:R-:W-:Y:S02]  /*4590*/  ISETP.LT.OR P3, PT, R6, 0x1, !P1 ;  /* 0x000000010600780c */ /* 0x000fe40004f61670 */
[----:B------:R-:W-:Y:S01]  /*45a0*/  PRMT R24, RZ, 0x7610, R24 ;  /* 0x00007610ff187816 */ /* 0x000fe20000000018 */
[----:B------:R-:W-:-:S05]  /*45b0*/  HADD2.F32 R26, -RZ, R25.H0_H0 ;  /* 0x20000019ff1a7230 */ /* 0x000fca0000004100 */
[----:B------:R-:W-:-:S04]  /*45c0*/  FMUL R26, R26, R13 ;  /* 0x0000000d1a1a7220 */ /* 0x000fc80000400000 */
[----:B------:R-:W-:-:S05]  /*45d0*/  FFMA R26, R57, R12, R26 ;  /* 0x0000000c391a7223 */ /* 0x000fca000000001a */
[----:B------:R-:W-:-:S05]  /*45e0*/  F2FP.SATFINITE.E4M3.F32.PACK_AB_MERGE_C R25, RZ, R26, RZ ;  /* 0x0000001aff19723e */ /* 0x000fca00048070ff */
[----:B------:R0:W-:Y:S01]  /*45f0*/  @!P2 STG.E.U8 desc[UR20][R14.64+0x38], R25 ;  /* 0x000038190e00a986 */ /* 0x0001e2000c101114 */
[----:B------:R-:W-:Y:S05]  /*4600*/  @P3 BRA `(.L_x_97) ;  /* 0x0000000000043947 */ /* 0x000fea0003800000 */
[----:B------:R0:W5:Y:S02]  /*4610*/  LDG.E.U8 R24, desc[UR20][R4.64+0x39] ;  /* 0x0000391404187981 */ /* 0x000164000c1e1100 */
.L_x_97:
[----:B------:R-:W-:Y:S05]  /*4620*/  BSYNC B1 ;  /* 0x0000000000017941 */ /* 0x000fea0003800000 */
.L_x_96:
[----:B-----5:R-:W-:Y:S01]  /*4630*/  LOP3.LUT R24, R24, 0xff, RZ, 0xc0, !PT ;  /* 0x000000ff18187812 */ /* 0x020fe200078ec0ff */
[----:B------:R-:W-:Y:S01]  /*4640*/  BSSY B1, `(.L_x_98) ;  /* 0x000000b000017945 */ /* 0x000fe20003800000 */
[----:B------:R-:W-:Y:S02]  /*4650*/  ISETP.LT.OR P0, PT, R6, 0x9, !P0 ;  /* 0x000000090600780c */ /* 0x000fe40004701670 */
[----:B------:R-:W-:Y:S02]  /*4660*/  F2FP.F16.E4M3.UNPACK_B R24, R24 ;  /* 0x00000018ff18723e */ /* 0x000fe400020006ff */
[----:B0-2---:R-:W-:-:S03]  /*4670*/  PRMT R4, RZ, 0x7610, R4 ;  /* 0x00007610ff047816 */ /* 0x005fc60000000004 */
[----:B------:R-:W-:-:S05]  /*4680*/  HADD2.F32 R24, -RZ, R24.H0_H0 ;  /* 0x20000018ff187230 */ /* 0x000fca0000004100 */
[----:B------:R-:W-:-:S04]  /*4690*/  FMUL R5, R24, R13 ;  /* 0x0000000d18057220 */ /* 0x000fc80000400000 */
[----:B------:R-:W-:-:S05]  /*46a0*/  FFMA R5, R56, R12, R5 ;  /* 0x0000000c38057223 */ /* 0x000fca0000000005 */
[----:B------:R-:W-:-:S05]  /*46b0*/  F2FP.SATFINITE.E4M3.F32.PACK_AB_MERGE_C R5, RZ, R5, RZ ;  /* 0x00000005ff05723e */ /* 0x000fca00048070ff */
[----:B------:R0:W-:Y:S01]  /*46c0*/  @!P3 STG.E.U8 desc[UR20][R14.64+0x39], R5 ;  /* 0x000039050e00b986 */ /* 0x0001e2000c101114 */
[----:B------:R-:W-:Y:S05]  /*46d0*/  @P0 BRA `(.L_x_99) ;  /* 0x0000000000040947 */ /* 0x000fea0003800000 */
[----:B------:R2:W5:Y:S02]  /*46e0*/  LDG.E.U8 R4, desc[UR20][R20.64+0x38] ;  /* 0x0000381414047981 */ /* 0x000564000c1e1100 */
.L_x_99:
[----:B------:R-:W-:Y:S05]  /*46f0*/  BSYNC B1 ;  /* 0x0000000000017941 */ /* 0x000fea0003800000 */
.L_x_98:
[----:B-----5:R-:W-:Y:S01]  /*4700*/  LOP3.LUT R4, R4, 0xff, RZ, 0xc0, !PT ;  /* 0x000000ff04047812 */ /* 0x020fe200078ec0ff */
[----:B------:R-:W-:Y:S01]  /*4710*/  BSSY B1, `(.L_x_100) ;  /* 0x000000b000017945 */ /* 0x000fe20003800000 */
[----:B------:R-:W-:Y:S02]  /*4720*/  ISETP.LT.OR P1, PT, R6, 0x9, !P1 ;  /* 0x000000090600780c */ /* 0x000fe40004f21670 */
[----:B------:R-:W-:-:S05]  /*4730*/  F2FP.F16.E4M3.UNPACK_B R4, R4 ;  /* 0x00000004ff04723e */ /* 0x000fca00020006ff */
[----:B------:R-:W-:-:S05]  /*4740*/  HADD2.F32 R4, -RZ, R4.H0_H0 ;  /* 0x20000004ff047230 */ /* 0x000fca0000004100 */
[----:B------:R-:W-:-:S04]  /*4750*/  FMUL R4, R4, R13 ;  /* 0x0000000d04047220 */ /* 0x000fc80000400000 */
[----:B------:R-:W-:-:S05]  /*4760*/  FFMA R4, R23, R12, R4 ;  /* 0x0000000c17047223 */ /* 0x000fca0000000004 */
[----:B0-----:R-:W-:Y:S02]  /*4770*/  F2FP.SATFINITE.E4M3.F32.PACK_AB_MERGE_C R5, RZ, R4, RZ ;  /* 0x00000004ff05723e */ /* 0x001fe400048070ff */
[----:B------:R-:W-:-:S03]  /*4780*/  PRMT R4, RZ, 0x7610, R4 ;  /* 0x00007610ff047816 */ /* 0x000fc60000000004 */
[----:B------:R0:W-:Y:S01]  /*4790*/  @!P0 STG.E.U8 desc[UR20][R16.64+0x38], R5 ;  /* 0x0000380510008986 */ /* 0x0001e2000c101114 */
[----:B------:R-:W-:Y:S05]  /*47a0*/  @P1 BRA `(.L_x_101) ;  /* 0x0000000000041947 */ /* 0x000fea0003800000 */
[----:B------:R0:W5:Y:S02]  /*47b0*/  LDG.E.U8 R4, desc[UR20][R20.64+0x39] ;  /* 0x0000391414047981 */ /* 0x000164000c1e1100 */
.L_x_101:
[----:B------:R-:W-:Y:S05]  /*47c0*/  BSYNC B1 ;  /* 0x0000000000017941 */ /* 0x000fea0003800000 */
.L_x_100:
[----:B------:R-:W-:Y:S05]  /*47d0*/  @P1 BRA `(.L_x_102) ;  /* 0x0000000800601947 */ /* 0x000fea0003800000 */
[----:B-----5:R-:W-:-:S04]  /*47e0*/  LOP3.LUT R4, R4, 0xff, RZ, 0xc0, !PT ;  /* 0x000000ff04047812 */ /* 0x020fc800078ec0ff */
[----:B------:R-:W-:-:S05]  /*47f0*/  F2FP.F16.E4M3.UNPACK_B R4, R4 ;  /* 0x00000004ff04723e */ /* 0x000fca00020006ff */
[----:B------:R-:W-:-:S05]  /*4800*/  HADD2.F32 R4, -RZ, R4.H0_H0 ;  /* 0x20000004ff047230 */ /* 0x000fca0000004100 */
[----:B0-----:R-:W-:-:S04]  /*4810*/  FMUL R5, R4, R13 ;  /* 0x0000000d04057220 */ /* 0x001fc80000400000 */
[----:B------:R-:W-:-:S05]  /*4820*/  FFMA R5, R22, R12, R5 ;  /* 0x0000000c16057223 */ /* 0x000fca0000000005 */
[----:B------:R-:W-:-:S05]  /*4830*/  F2FP.SATFINITE.E4M3.F32.PACK_AB_MERGE_C R5, RZ, R5, RZ ;  /* 0x00000005ff05723e */ /* 0x000fca00048070ff */
[----:B------:R0:W-:Y:S01]  /*4840*/  STG.E.U8 desc[UR20][R16.64+0x39], R5 ;  /* 0x0000390510007986 */ /* 0x0001e2000c101114 */
[----:B------:R-:W-:Y:S05]  /*4850*/  BRA `(.L_x_102) ;  /* 0x0000000800407947 */ /* 0x000fea0003800000 */
.L_x_37:
[C---:B------:R-:W-:Y:S01]  /*4860*/  ISETP.GE.AND P3, PT, R24.reuse, 0x1, PT ;  /* 0x000000011800780c */ /* 0x040fe20003f66270 */
[-C--:B------:R-:W-:Y:S01]  /*4870*/  FMUL R85, R85, R12.reuse ;  /* 0x0000000c55557220 */ /* 0x080fe20000400000 */
[----:B------:R-:W-:Y:S01]  /*4880*/  ISETP.GE.AND P0, PT, R24, 0x2, PT ;  /* 0x000000021800780c */ /* 0x000fe20003f06270 */
[-C--:B------:R-:W-:Y:S01]  /*4890*/  FMUL R84, R84, R12.reuse ;  /* 0x0000000c54547220 */ /* 0x080fe20000400000 */
[C---:B------:R-:W-:Y:S01]  /*48a0*/  ISETP.LT.OR P1, PT, R6.reuse, 0x1, !P3 ;  /* 0x000000010600780c */ /* 0x040fe20005f21670 */
[-C--:B------:R-:W-:Y:S01]  /*48b0*/  FMUL R83, R83, R12.reuse ;  /* 0x0000000c53537220 */ /* 0x080fe20000400000 */
[----:B------:R-:W-:Y:S01]  /*48c0*/  ISETP.LT.OR P2, PT, R6, 0x1, !P0 ;  /* 0x000000010600780c */ /* 0x000fe20004741670 */
[-C--:B------:R-:W-:Y:S01]  /*48d0*/  FMUL R82, R82, R12.reuse ;  /* 0x0000000c52527220 */ /* 0x080fe20000400000 */
[----:B------:R-:W-:Y:S01]  /*48e0*/  ISETP.LT.OR P3, PT, R6, 0x9, !P3 ;  /* 0x000000090600780c */ /* 0x000fe20005f61670 */
[-C--:B------:R-:W-:Y:S01]  /*48f0*/  FMUL R81, R81, R12.reuse ;  /* 0x0000000c51517220 */ /* 0x080fe20000400000 */
[----:B------:R-:W-:Y:S01]  /*4900*/  F2FP.SATFINITE.E4M3.F32.PACK_AB_MERGE_C R85, RZ, R85, RZ ;  /* 0x00000055ff55723e */ /* 0x000fe200048070ff */
[----:B------:R-:W-:Y:S01]  /*4910*/  FMUL R80, R80, R12 ;  /* 0x0000000c50507220 */ /* 0x000fe20000400000 */
[----:B------:R-:W-:Y:S01]  /*4920*/  F2FP.SATFINITE.E4M3.F32.PACK_AB_MERGE_C R5, RZ, R84, RZ ;  /* 0x00000054ff05723e */ /* 0x000fe200048070ff */
[-C--:B------:R-:W-:Y:S01]  /*4930*/  FMUL R79, R79, R12.reuse ;  /* 0x0000000c4f4f7220 */ /* 0x080fe20000400000 */
[----:B------:R-:W-:Y:S01]  /*4940*/  F2FP.SATFINITE.E4M3.F32.PACK_AB_MERGE_C R83, RZ, R83, RZ ;  /* 0x00000053ff53723e */ /* 0x000fe200048070ff */
[-C--:B------:R-:W-:Y:S01]  /*4950*/  FMUL R78, R78, R12.reuse ;  /* 0x0000000c4e4e7220 */ /* 0x080fe20000400000 */
[----:B------:R-:W-:Y:S01]  /*4960*/  ISETP.LT.OR P0, PT, R6, 0x9, !P0 ;  /* 0x000000090600780c */ /* 0x000fe20004701670 */
[----:B------:R-:W-:Y:S01]  /*4970*/  @!P1 STG.E.U8 desc[UR20][R14.64], R85 ;  /* 0x000000550e009986 */ /* 0x000fe2000c101114 */
[C---:B------:R-:W-:Y:S01]  /*4980*/  ISETP.GE.AND P1, PT, R24.reuse, 0x9, PT ;  /* 0x000000091800780c */ /* 0x040fe20003f26270 */
[-C--:B------:R-:W-:Y:S01]  /*4990*/  FMUL R77, R77, R12.reuse ;  /* 0x0000000c4d4d7220 */ /* 0x080fe20000400000 */
[----:B------:R-:W-:Y:S01]  /*49a0*/  F2FP.SATFINITE.E4M3.F32.PACK_AB_MERGE_C R81, RZ, R81, RZ ;  /* 0x00000051ff51723e */ /* 0x000fe200048070ff */
[----:B------:R0:W-:Y:S01]  /*49b0*/  @!P2 STG.E.U8 desc[UR20][R14.64+0x1], R5 ;  /* 0x000001050e00a986 */ /* 0x0001e2000c101114 */
[----:B------:R-:W-:Y:S01]  /*49c0*/  ISETP.GE.AND P2, PT, R24, 0xa, PT ;  /* 0x0000000a1800780c */ /* 0x000fe20003f46270 */
[----:B------:R-:W-:Y:S01]  /*49d0*/  FMUL R76, R76, R12 ;  /* 0x0000000c4c4c7220 */ /* 0x000fe20000400000 */
[----:B------:R-:W-:Y:S01]  /*49e0*/  F2FP.SATFINITE.E4M3.F32.PACK_AB_MERGE_C R21, RZ, R80, RZ ;  /* 0x00000050ff15723e */ /* 0x000fe200048070ff */
[----:B------:R-:W-:Y:S01]  /*49f0*/  @!P3 STG.E.U8 desc[UR20][R16.64], R83 ;  /* 0x000000531000b986 */ /* 0x000fe2000c101114 */
[----:B------:R-:W-:Y:S01]  /*4a00*/  ISETP.LT.OR P3, PT, R6, 0x1, !P1 ;  /* 0x000000010600780c */ /* 0x000fe20004f61670 */
[-C--:B------:R-:W-:Y:S01]  /*4a10*/  FMUL R74, R74, R12.reuse ;  /* 0x0000000c4a4a7220 */ /* 0x080fe20000400000 */
[C---:B------:R-:W-:Y:S01]  /*4a20*/  ISETP.LT.OR P5, PT, R6.reuse, 0x1, !P2 ;  /* 0x000000010600780c */ /* 0x040fe200057a1670 */
[-C--:B------:R-:W-:Y:S01]  /*4a30*/  FMUL R75, R75, R12.reuse ;  /* 0x0000000c4b4b7220 */ /* 0x080fe20000400000 */
[----:B------:R-:W-:Y:S01]  /*4a40*/  ISETP.LT.OR P1, PT, R6, 0x9, !P1 ;  /* 0x000000090600780c */ /* 0x000fe20004f21670 */
[-C--:B------:R-:W-:Y:S01]  /*4a50*/  FMUL R73, R73, R12.reuse ;  /* 0x0000000c49497220 */ /* 0x080fe20000400000 */
[----:B------:R-:W-:Y:S01]  /*4a60*/  F2FP.SATFINITE.E4M3.F32.PACK_AB_MERGE_C R79, RZ, R79, RZ ;  /* 0x0000004fff4f723e */ /* 0x000fe200048070ff */
[----:B------:R-:W-:Y:S01]  /*4a70*/  FMUL R72, R72, R12 ;  /* 0x0000000c48487220 */ /* 0x000fe20000400000 */
[----:B0-----:R-:W-:Y:S01]  /*4a80*/  F2FP.SATFINITE.E4M3.F32.PACK_AB_MERGE_C R5, RZ, R82, RZ ;  /* 0x00000052ff05723e */ /* 0x001fe200048070ff */
[-C--:B------:R-:W-:Y:S01]  /*4a90*/  FMUL R70, R70, R12.reuse ;  /* 0x0000000c46467220 */ /* 0x080fe20000400000 */
[----:B------:R-:W-:Y:S01]  /*4aa0*/  ISETP.LT.OR P2, PT, R6, 0x9, !P2 ;  /* 0x000000090600780c */ /* 0x000fe20005741670 */
[----:B------:R-:W-:Y:S01]  /*4ab0*/  FMUL R71, R71, R12 ;  /* 0x0000000c47477220 */ /* 0x000fe20000400000 */
[----:B------:R-:W-:Y:S01]  /*4ac0*/  F2FP.SATFINITE.E4M3.F32.PACK_AB_MERGE_C R25, RZ, R78, RZ ;  /* 0x0000004eff19723e */ /* 0x000fe200048070ff */
[----:B------:R0:W-:Y:S01]  /*4ad0*/  @!P0 STG.E.U8 desc[UR20][R16.64+0x1], R5 ;  /* 0x0000010510008986 */ /* 0x0001e2000c101114 */
[C---:B------:R-:W-:Y:S01]  /*4ae0*/  ISETP.GE.AND P0, PT, R24.reuse, 0x11, PT ;  /* 0x000000111800780c */ /* 0x040fe20003f06270 */
[-C--:B------:R-:W-:Y:S01]  /*4af0*/  FMUL R69, R69, R12.reuse ;  /* 0x0000000c45457220 */ /* 0x080fe20000400000 */
[----:B------:R-:W-:Y:S01]  /*4b00*/  F2FP.SATFINITE.E4M3.F32.PACK_AB_MERGE_C R77, RZ, R77, RZ ;  /* 0x0000004dff4d723e */ /* 0x000fe200048070ff */
[----:B------:R-:W-:Y:S01]  /*4b10*/  @!P3 STG.E.U8 desc[UR20][R14.64+0x8], R81 ;  /* 0x000008510e00b986 */ /* 0x000fe2000c101114 */
[----:B------:R-:W-:Y:S01]  /*4b20*/  ISETP.GE.AND P3, PT, R24, 0x12, PT ;  /* 0x000000121800780c */ /* 0x000fe20003f66270 */
[-C--:B------:R-:W-:Y:S01]  /*4b30*/  FMUL R68, R68, R12.reuse ;  /* 0x0000000c44447220 */ /* 0x080fe20000400000 */
[----:B------:R-:W-:Y:S01]  /*4b40*/  F2FP.SATFINITE.E4M3.F32.PACK_AB_MERGE_C R75, RZ, R75, RZ ;  /* 0x0000004bff4b723e */ /* 0x000fe200048070ff */
[----:B------:R1:W-:Y:S01]  /*4b50*/  @!P5 STG.E.U8 desc[UR20][R14.64+0x9], R21 ;  /* 0x000009150e00d986 */ /* 0x0003e2000c101114 */
[C---:B------:R-:W-:Y:S01]  /*4b60*/  ISETP.LT.OR P5, PT, R6.reuse, 0x1, !P3 ;  /* 0x000000010600780c */ /* 0x040fe20005fa1670 */
[-C--:B------:R-:W-:Y:S01]  /*4b70*/  FMUL R67, R67, R12.reuse ;  /* 0x0000000c43437220 */ /* 0x080fe20000400000 */
[C---:B------:R-:W-:Y:S01]  /*4b80*/  ISETP.LT.OR P3, PT, R6.reuse, 0x9, !P3 ;  /* 0x000000090600780c */ /* 0x040fe20005f61670 */
[----:B------:R-:W-:Y:S01]  /*4b90*/  @!P1 STG.E.U8 desc[UR20][R16.64+0x8], R79 ;  /* 0x0000084f10009986 */ /* 0x000fe2000c101114 */
[----:B------:R-:W-:Y:S01]  /*4ba0*/  ISETP.LT.OR P1, PT, R6, 0x1, !P0 ;  /* 0x000000010600780c */ /* 0x000fe20004721670 */
[----:B------:R-:W-:Y:S01]  /*4bb0*/  FMUL R66, R66, R12 ;  /* 0x0000000c42427220 */ /* 0x000fe20000400000 */
[----:B0-----:R-:W-:Y:S01]  /*4bc0*/  F2FP.SATFINITE.E4M3.F32.PACK_AB_MERGE_C R5, RZ, R76, RZ ;  /* 0x0000004cff05723e */ /* 0x001fe200048070ff */
[----:B------:R-:W-:Y:S01]  /*4bd0*/  @!P2 STG.E.U8 desc[UR20][R16.64+0x9], R25 ;  /* 0x000009191000a986 */ /* 0x000fe2000c101114 */
[----:B------:R-:W-:Y:S01]  /*4be0*/  ISETP.GE.AND P2, PT, R24, 0x19, PT ;  /* 0x000000191800780c */ /* 0x000fe20003f46270 */
[-C--:B------:R-:W-:Y:S01]  /*4bf0*/  FMUL R65, R65, R12.reuse ;  /* 0x0000000c41417220 */ /* 0x080fe20000400000 */
[----:B------:R-:W-:Y:S01]  /*4c00*/  ISETP.LT.OR P0, PT, R6, 0x9, !P0 ;  /* 0x000000090600780c */ /* 0x000fe20004701670 */
[----:B------:R-:W-:Y:S01]  /*4c10*/  FMUL R64, R64, R12 ;  /* 0x0000000c40407220 */ /* 0x000fe20000400000 */
[----:B------:R-:W-:Y:S01]  /*4c20*/  ISETP.LT.OR P6, PT, R6, 0x1, !P2 ;  /* 0x000000010600780c */ /* 0x000fe200057c1670 */
[----:B------:R0:W-:Y:S01]  /*4c30*/  @!P5 STG.E.U8 desc[UR20][R14.64+0x11], R5 ;  /* 0x000011050e00d986 */ /* 0x0001e2000c101114 */
[----:B-1----:R-:W-:Y:S01]  /*4c40*/  F2FP.SATFINITE.E4M3.F32.PACK_AB_MERGE_C R21, RZ, R74, RZ ;  /* 0x0000004aff15723e */ /* 0x002fe200048070ff */
[-C--:B------:R-:W-:Y:S01]  /*4c50*/  FMUL R62, R62, R12.reuse ;  /* 0x0000000c3e3e7220 */ /* 0x080fe20000400000 */
[----:B------:R-:W-:Y:S01]  /*4c60*/  F2FP.SATFINITE.E4M3.F32.PACK_AB_MERGE_C R73, RZ, R73, RZ ;  /* 0x00000049ff49723e */ /* 0x000fe200048070ff */
[----:B------:R-:W-:Y:S01]  /*4c70*/  @!P1 STG.E.U8 desc[UR20][R14.64+0x10], R77 ;  /* 0x0000104d0e009986 */ /* 0x000fe2000c101114 */
[----:B------:R-:W-:Y:S01]  /*4c80*/  ISETP.GE.AND P1, PT, R24, 0x1a, PT ;  /* 0x0000001a1800780c */ /* 0x000fe20003f26270 */
[-C--:B------:R-:W-:Y:S01]  /*4c90*/  FMUL R63, R63, R12.reuse ;  /* 0x0000000c3f3f7220 */ /* 0x080fe20000400000 */
[C---:B------:R-:W-:Y:S01]  /*4ca0*/  ISETP.LT.OR P2, PT, R6.reuse, 0x9, !P2 ;  /* 0x000000090600780c */ /* 0x040fe20005741670 */
[----:B------:R1:W-:Y:S01]  /*4cb0*/  @!P3 STG.E.U8 desc[UR20][R16.64+0x11], R21 ;  /* 0x000011151000b986 */ /* 0x0003e2000c101114 */
[C---:B------:R-:W-:Y:S01]  /*4cc0*/  ISETP.LT.OR P5, PT, R6.reuse, 0x1, !P1 ;  /* 0x000000010600780c */ /* 0x040fe20004fa1670 */
[----:B------:R-:W-:Y:S01]  /*4cd0*/  FMUL R61, R61, R12 ;  /* 0x0000000c3d3d7220 */ /* 0x000fe20000400000 */
[----:B------:R-:W-:Y:S01]  /*4ce0*/  ISETP.LT.OR P3, PT, R6, 0x9, !P1 ;  /* 0x000000090600780c */ /* 0x000fe20004f61670 */
[----:B------:R-:W-:Y:S01]  /*4cf0*/  @!P0 STG.E.U8 desc[UR20][R16.64+0x10], R75 ;  /* 0x0000104b10008986 */ /* 0x000fe2000c101114 */
[----:B0-----:R-:W-:Y:S01]  /*4d00*/  F2FP.SATFINITE.E4M3.F32.PACK_AB_MERGE_C R5, RZ, R72, RZ ;  /* 0x00000048ff05723e */ /* 0x001fe200048070ff */
[-C--:B------:R-:W-:Y:S01]  /*4d10*/  FMUL R60, R60, R12.reuse ;  /* 0x0000000c3c3c7220 */ /* 0x080fe20000400000 */
[C---:B------:R-:W-:Y:S01]  /*4d20*/  ISETP.GE.AND P0, PT, R24.reuse, 0x21, PT ;  /* 0x000000211800780c */ /* 0x040fe20003f06270 */
[----:B------:R-:W-:Y:S01]  /*4d30*/  @!P6 STG.E.U8 desc[UR20][R14.64+0x18], R73 ;  /* 0x000018490e00e986 */ /* 0x000fe2000c101114 */
[----:B------:R-:W-:Y:S01]  /*4d40*/  ISETP.GE.AND P1, PT, R24, 0x22, PT ;  /* 0x000000221800780c */ /* 0x000fe20003f26270 */
[-C--:B------:R-:W-:Y:S01]  /*4d50*/  FMUL R59, R59, R12.reuse ;  /* 0x0000000c3b3b7220 */ /* 0x080fe20000400000 */
[----:B------:R-:W-:Y:S01]  /*4d60*/  ISETP.LT.OR P6, PT, R6, 0x1, !P0 ;  /* 0x000000010600780c */ /* 0x000fe200047c1670 */
[----:B------:R-:W-:Y:S01]  /*4d70*/  FMUL R58, R58, R12 ;  /* 0x0000000c3a3a7220 */ /* 0x000fe20000400000 */
[----:B-1----:R-:W-:Y:S01]  /*4d80*/  F2FP.SATFINITE.E4M3.F32.PACK_AB_MERGE_C R21, RZ, R70, RZ ;  /* 0x00000046ff15723e */ /* 0x002fe200048070ff */
[----:B------:R0:W-:Y:S01]  /*4d90*/  @!P5 STG.E.U8 desc[UR20][R14.64+0x19], R5 ;  /* 0x000019050e00d986 */ /* 0x0001e2000c101114 */
[----:B------:R-:W-:Y:S01]  /*4da0*/  ISETP.LT.OR P5, PT, R6, 0x1, !P1 ;  /* 0x000000010600780c */ /* 0x000fe20004fa1670 */
[-C--:B------:R-:W-:Y:S01]  /*4db0*/  FMUL R57, R57, R12.reuse ;  /* 0x0000000c39397220 */ /* 0x080fe20000400000 */
[----:B------:R-:W-:Y:S01]  /*4dc0*/  F2FP.SATFINITE.E4M3.F32.PACK_AB_MERGE_C R71, RZ, R71, RZ ;  /* 0x00000047ff47723e */ /* 0x000fe200048070ff */
[----:B------:R1:W-:Y:S01]  /*4dd0*/  @!P3 STG.E.U8 desc[UR20][R16.64+0x19], R21 ;  /* 0x000019151000b986 */ /* 0x0003e2000c101114 */
[----:B------:R-:W-:Y:S01]  /*4de0*/  F2FP.SATFINITE.E4M3.F32.PACK_AB_MERGE_C R69, RZ, R69, RZ ;  /* 0x00000045ff45723e */ /* 0x000fe200048070ff */
[----:B------:R-:W-:Y:S01]  /*4df0*/  FMUL R56, R56, R12 ;  /* 0x0000000c38387220 */ /* 0x000fe20000400000 */
[----:B------:R-:W-:Y:S01]  /*4e00*/  F2FP.SATFINITE.E4M3.F32.PACK_AB_MERGE_C R25, RZ, R68, RZ ;  /* 0x00000044ff19723e */ /* 0x000fe200048070ff */
[----:B------:R-:W-:Y:S01]  /*4e10*/  @!P2 STG.E.U8 desc[UR20][R16.64+0x18], R71 ;  /* 0x000018471000a986 */ /* 0x000fe2000c101114 */
[----:B------:R-:W-:Y:S01]  /*4e20*/  ISETP.LT.OR P3, PT, R6, 0x9, !P1 ;  /* 0x000000090600780c */ /* 0x000fe20004f61670 */
[-C--:B------:R-:W-:Y:S01]  /*4e30*/  FMUL R23, R23, R12.reuse ;  /* 0x0000000c17177220 */ /* 0x080fe20000400000 */
[----:B------:R-:W-:Y:S01]  /*4e40*/  ISETP.GE.AND P2, PT, R24, 0x29, PT ;  /* 0x000000291800780c */ /* 0x000fe20003f46270 */
[----:B------:R-:W-:Y:S01]  /*4e50*/  @!P6 STG.E.U8 desc[UR20][R14.64+0x20], R69 ;  /* 0x000020450e00e986 */ /* 0x000fe2000c101114 */
[----:B------:R-:W-:Y:S01]  /*4e60*/  ISETP.LT.OR P0, PT, R6, 0x9, !P0 ;  /* 0x000000090600780c */ /* 0x000fe20004701670 */
[----:B------:R-:W-:Y:S01]  /*4e70*/  FMUL R22, R22, R12 ;  /* 0x0000000c16167220 */ /* 0x000fe20000400000 */
[----:B------:R-:W-:Y:S01]  /*4e80*/  ISETP.GE.AND P1, PT, R24, 0x2a, PT ;  /* 0x0000002a1800780c */ /* 0x000fe20003f26270 */
[----:B------:R-:W-:Y:S01]  /*4e90*/  @!P5 STG.E.U8 desc[UR20][R14.64+0x21], R25 ;  /* 0x000021190e00d986 */ /* 0x000fe2000c101114 */
[----:B------:R-:W-:-:S02]  /*4ea0*/  ISETP.LT.OR P6, PT, R6, 0x1, !P2 ;  /* 0x000000010600780c */ /* 0x000fc400057c1670 */
[C---:B------:R-:W-:Y:S02]  /*4eb0*/  ISETP.LT.OR P5, PT, R6.reuse, 0x1, !P1 ;  /* 0x000000010600780c */ /* 0x040fe40004fa1670 */
[----:B------:R-:W-:Y:S02]  /*4ec0*/  F2FP.SATFINITE.E4M3.F32.PACK_AB_MERGE_C R67, RZ, R67, RZ ;  /* 0x00000043ff43723e */ /* 0x000fe400048070ff */
[----:B0-----:R-:W-:Y:S02]  /*4ed0*/  F2FP.SATFINITE.E4M3.F32.PACK_AB_MERGE_C R5, RZ, R66, RZ ;  /* 0x00000042ff05723e */ /* 0x001fe400048070ff */
[----:B------:R-:W-:Y:S01]  /*4ee0*/  F2FP.SATFINITE.E4M3.F32.PACK_AB_MERGE_C R65, RZ, R65, RZ ;  /* 0x00000041ff41723e */ /* 0x000fe200048070ff */
[----:B------:R-:W-:Y:S01]  /*4ef0*/  @!P0 STG.E.U8 desc[UR20][R16.64+0x20], R67 ;  /* 0x0000204310008986 */ /* 0x000fe2000c101114 */
[----:B-1----:R-:W-:Y:S02]  /*4f00*/  F2FP.SATFINITE.E4M3.F32.PACK_AB_MERGE_C R21, RZ, R64, RZ ;  /* 0x00000040ff15723e */ /* 0x002fe400048070ff */
[C---:B------:R-:W-:Y:S01]  /*4f10*/  ISETP.LT.OR P1, PT, R6.reuse, 0x9, !P1 ;  /* 0x000000090600780c */ /* 0x040fe20004f21670 */
[----:B------:R0:W-:Y:S01]  /*4f20*/  @!P3 STG.E.U8 desc[UR20][R16.64+0x21], R5 ;  /* 0x000021051000b986 */ /* 0x0001e2000c101114 */
[----:B------:R-:W-:-:S02]  /*4f30*/  ISETP.LT.OR P2, PT, R6, 0x9, !P2 ;  /* 0x000000090600780c */ /* 0x000fc40005741670 */
[C---:B------:R-:W-:Y:S01]  /*4f40*/  ISETP.GE.AND P3, PT, R24.reuse, 0x31, PT ;  /* 0x000000311800780c */ /* 0x040fe20003f66270 */
[----:B------:R-:W-:Y:S01]  /*4f50*/  @!P6 STG.E.U8 desc[UR20][R14.64+0x28], R65 ;  /* 0x000028410e00e986 */ /* 0x000fe2000c101114 */
[----:B------:R-:W-:Y:S02]  /*4f60*/  ISETP.GE.AND P0, PT, R24, 0x32, PT ;  /* 0x000000321800780c */ /* 0x000fe40003f06270 */
[----:B------:R-:W-:Y:S01]  /*4f70*/  F2FP.SATFINITE.E4M3.F32.PACK_AB_MERGE_C R63, RZ, R63, RZ ;  /* 0x0000003fff3f723e */ /* 0x000fe200048070ff */
[----:B------:R1:W-:Y:S01]  /*4f80*/  @!P5 STG.E.U8 desc[UR20][R14.64+0x29], R21 ;  /* 0x000029150e00d986 */ /* 0x0003e2000c101114 */
[C---:B------:R-:W-:Y:S02]  /*4f90*/  ISETP.LT.OR P5, PT, R6.reuse, 0x1, !P3 ;  /* 0x000000010600780c */ /* 0x040fe40005fa1670 */
[----:B------:R-:W-:Y:S02]  /*4fa0*/  ISETP.LT.OR P6, PT, R6, 0x1, !P0 ;  /* 0x000000010600780c */ /* 0x000fe400047c1670 */
[----:B0-----:R-:W-:Y:S01]  /*4fb0*/  F2FP.SATFINITE.E4M3.F32.PACK_AB_MERGE_C R5, RZ, R62, RZ ;  /* 0x0000003eff05723e */ /* 0x001fe200048070ff */
[----:B------:R-:W-:Y:S01]  /*4fc0*/  @!P2 STG.E.U8 desc[UR20][R16.64+0x28], R63 ;  /* 0x0000283f1000a986 */ /* 0x000fe2000c101114 */
[----:B------:R-:W-:-:S02]  /*4fd0*/  F2FP.SATFINITE.E4M3.F32.PACK_AB_MERGE_C R61, RZ, R61, RZ ;  /* 0x0000003dff3d723e */ /* 0x000fc400048070ff */
[----:B------:R-:W-:Y:S01]  /*4fe0*/  ISETP.GE.AND P2, PT, R24, 0x3a, PT ;  /* 0x0000003a1800780c */ /* 0x000fe20003f46270 */
[----:B------:R0:W-:Y:S01]  /*4ff0*/  @!P1 STG.E.U8 desc[UR20][R16.64+0x29], R5 ;  /* 0x0000290510009986 */ /* 0x0001e2000c101114 */
[----:B------:R-:W-:Y:S02]  /*5000*/  ISETP.LT.OR P1, PT, R6, 0x9, !P3 ;  /* 0x000000090600780c */ /* 0x000fe40005f21670 */
[----:B-1----:R-:W-:Y:S01]  /*5010*/  F2FP.SATFINITE.E4M3.F32.PACK_AB_MERGE_C R21, RZ, R60, RZ ;  /* 0x0000003cff15723e */ /* 0x002fe200048070ff */
[----:B------:R-:W-:Y:S01]  /*5020*/  @!P5 STG.E.U8 desc[UR20][R14.64+0x30], R61 ;  /* 0x0000303d0e00d986 */ /* 0x000fe2000c101114 */
[----:B------:R-:W-:Y:S02]  /*5030*/  ISETP.GE.AND P3, PT, R24, 0x39, PT ;  /* 0x000000391800780c */ /* 0x000fe40003f66270 */
[C---:B------:R-:W-:Y:S01]  /*5040*/  ISETP.LT.OR P0, PT, R6.reuse, 0x9, !P0 ;  /* 0x000000090600780c */ /* 0x040fe20004701670 */
[----:B------:R1:W-:Y:S01]  /*5050*/  @!P6 STG.E.U8 desc[UR20][R14.64+0x31], R21 ;  /* 0x000031150e00e986 */ /* 0x0003e2000c101114 */
[----:B------:R-:W-:-:S02]  /*5060*/  ISETP.LT.OR P5, PT, R6, 0x1, !P3 ;  /* 0x000000010600780c */ /* 0x000fc40005fa1670 */
[C---:B------:R-:W-:Y:S02]  /*5070*/  ISETP.LT.OR P6, PT, R6.reuse, 0x1, !P2 ;  /* 0x000000010600780c */ /* 0x040fe400057c1670 */
[C---:B------:R-:W-:Y:S02]  /*5080*/  ISETP.LT.OR P3, PT, R6.reuse, 0x9, !P3 ;  /* 0x000000090600780c */ /* 0x040fe40005f61670 */
[----:B------:R-:W-:Y:S02]  /*5090*/  ISETP.LT.OR P2, PT, R6, 0x9, !P2 ;  /* 0x000000090600780c */ /* 0x000fe40005741670 */
[----:B------:R-:W-:Y:S02]  /*50a0*/  F2FP.SATFINITE.E4M3.F32.PACK_AB_MERGE_C R59, RZ, R59, RZ ;  /* 0x0000003bff3b723e */ /* 0x000fe400048070ff */
[----:B0-----:R-:W-:Y:S02]  /*50b0*/  F2FP.SATFINITE.E4M3.F32.PACK_AB_MERGE_C R5, RZ, R58, RZ ;  /* 0x0000003aff05723e */ /* 0x001fe400048070ff */
[----:B------:R-:W-:Y:S01]  /*50c0*/  F2FP.SATFINITE.E4M3.F32.PACK_AB_MERGE_C R57, RZ, R57, RZ ;  /* 0x00000039ff39723e */ /* 0x000fe200048070ff */
[----:B------:R0:W-:Y:S01]  /*50d0*/  @!P1 STG.E.U8 desc[UR20][R16.64+0x30], R59 ;  /* 0x0000303b10009986 */ /* 0x0001e2000c101114 */
[----:B-1----:R-:W-:-:S02]  /*50e0*/  F2FP.SATFINITE.E4M3.F32.PACK_AB_MERGE_C R21, RZ, R56, RZ ;  /* 0x00000038ff15723e */ /* 0x002fc400048070ff */
[----:B------:R-:W-:Y:S01]  /*50f0*/  F2FP.SATFINITE.E4M3.F32.PACK_AB_MERGE_C R23, RZ, R23, RZ ;  /* 0x00000017ff17723e */ /* 0x000fe200048070ff */
[----:B------:R0:W-:Y:S01]  /*5100*/  @!P0 STG.E.U8 desc[UR20][R16.64+0x31], R5 ;  /* 0x0000310510008986 */ /* 0x0001e2000c101114 */
[----:B------:R-:W-:-:S03]  /*5110*/  F2FP.SATFINITE.E4M3.F32.PACK_AB_MERGE_C R25, RZ, R22, RZ ;  /* 0x00000016ff19723e */ /* 0x000fc600048070ff */
[----:B------:R0:W-:Y:S04]  /*5120*/  @!P5 STG.E.U8 desc[UR20][R14.64+0x38], R57 ;  /* 0x000038390e00d986 */ /* 0x0001e8000c101114 */
[----:B------:R0:W-:Y:S04]  /*5130*/  @!P6 STG.E.U8 desc[UR20][R14.64+0x39], R21 ;  /* 0x000039150e00e986 */ /* 0x0001e8000c101114 */
[----:B------:R0:W-:Y:S04]  /*5140*/  @!P3 STG.E.U8 desc[UR20][R16.64+0x38], R23 ;  /* 0x000038171000b986 */ /* 0x0001e8000c101114 */
[----:B------:R0:W-:Y:S02]  /*5150*/  @!P2 STG.E.U8 desc[UR20][R16.64+0x39], R25 ;  /* 0x000039191000a986 */ /* 0x0001e4000c101114 */
.L_x_102:
[----:B------:R-:W-:Y:S05]  /*5160*/  BSYNC B0 ;  /* 0x0000000000007941 */ /* 0x000fea0003800000 */
.L_x_36:
[C---:B------:R-:W-:Y:S01]  /*5170*/  LEA R2, P0, R8.reuse, R2, 0x1 ;  /* 0x0000000208027211 */ /* 0x040fe200078008ff */
[----:B------:R-:W-:Y:S01]  /*5180*/  ULDC.64 UR6, c[0x0][0x650] ;  /* 0x0001940000067ab9 */ /* 0x000fe20000000a00 */
[----:B-----5:R-:W-:Y:S01]  /*5190*/  IMAD.U32 R4, RZ, RZ, UR16 ;  /* 0x00000010ff047e24 */ /* 0x020fe2000f8e00ff */
[----:B0-----:R-:W-:Y:S01]  /*51a0*/  PRMT R14, RZ, 0x7610, R14 ;  /* 0x00007610ff0e7816 */ /* 0x001fe2000000000e */
[----:B------:R-:W-:Y:S01]  /*51b0*/  IMAD.MOV.U32 R6, RZ, RZ, -0x1 ;  /* 0xffffffffff067424 */ /* 0x000fe200078e00ff */
[----:B------:R-:W-:Y:S01]  /*51c0*/  LEA.HI.X R3, R8, R3, R0, 0x1, P0 ;  /* 0x0000000308037211 */ /* 0x000fe200000f0c00 */
[----:B------:R0:W-:Y:S01]  /*51d0*/  SYNCS.ARRIVE.TRANS64.A1T0 RZ, [R4+UR24], RZ ;  /* 0x000000ff04ff79a7 */ /* 0x0001e20008100018 */
[----:B------:R-:W-:Y:S01]  /*51e0*/  ISETP.GE.U32.AND P0, PT, R2, UR6, PT ;  /* 0x0000000602007c0c */ /* 0x000fe2000bf06070 */
[----:B------:R-:W-:-:S03]  /*51f0*/  IMAD.MOV.U32 R5, RZ, RZ, -0x1 ;  /* 0xffffffffff057424 */ /* 0x000fc600078e00ff */
[----:B------:R-:W-:Y:S01]  /*5200*/  ISETP.GE.U32.AND.EX P0, PT, R3, UR7, PT, P0 ;  /* 0x0000000703007c0c */ /* 0x000fe2000bf06100 */
[----:B0-----:R-:W-:-:S12]  /*5210*/  IMAD.MOV.U32 R4, RZ, RZ, -0x1 ;  /* 0xffffffffff047424 */ /* 0x001fd800078e00ff */
[----:B------:R-:W-:Y:S05]  /*5220*/  @P0 BRA `(.L_x_103) ;  /* 0x0000000400600947 */ /* 0x000fea0003800000 */
[----:B------:R-:W0:Y:S01]  /*5230*/  S2R R26, SR_CTAID.X ;  /* 0x00000000001a7919 */ /* 0x000e220000002500 */
[----:B--234-:R-:W2:Y:S01]  /*5240*/  LDC.64 R20, c[0x0][0x628] ;  /* 0x00018a00ff147b82 */ /* 0x01cea20000000a00 */
[----:B------:R-:W-:Y:S01]  /*5250*/  ULDC UR6, c[0x0][0x150] ;  /* 0x0000540000067ab9 */ /* 0x000fe20000000800 */
[----:B-1----:R-:W-:Y:S01]  /*5260*/  IMAD.MOV.U32 R16, RZ, RZ, R2 ;  /* 0x000000ffff107224 */ /* 0x002fe200078e0002 */
[----:B------:R-:W1:Y:S01]  /*5270*/  S2R R28, SR_CTAID.Y ;  /* 0x00000000001c7919 */ /* 0x000e620000002600 */
[----:B------:R-:W-:-:S04]  /*5280*/  IMAD.MOV.U32 R17, RZ, RZ, R3 ;  /* 0x000000ffff117224 */ /* 0x000fc800078e0003 */
[----:B------:R-:W3:Y:S08]  /*5290*/  LDC R29, c[0x0][0x144] ;  /* 0x00005100ff1d7b82 */ /* 0x000ef00000000800 */
[----:B------:R-:W4:Y:S08]  /*52a0*/  LDC R6, c[0x0][0x630] ;  /* 0x00018c00ff067b82 */ /* 0x000f300000000800 */
[----:B------:R-:W1:Y:S01]  /*52b0*/  LDC.64 R24, c[0x0][0x620] ;  /* 0x00018800ff187b82 */ /* 0x000e620000000a00 */
[----:B--2---:R-:W-:-:S04]  /*52c0*/  ISETP.NE.U32.AND P0, PT, R20, RZ, PT ;  /* 0x000000ff1400720c */ /* 0x004fc80003f05070 */
[----:B------:R-:W-:Y:S02]  /*52d0*/  ISETP.NE.AND.EX P0, PT, R21, RZ, PT, P0 ;  /* 0x000000ff1500720c */ /* 0x000fe40003f05300 */
[----:B0-----:R-:W-:-:S05]  /*52e0*/  I2FP.F32.U32 R4, R26 ;  /* 0x0000001a00047245 */ /* 0x001fca0000201000 */
[----:B------:R-:W-:-:S04]  /*52f0*/  FMUL R4, R4, UR6 ;  /* 0x0000000604047c20 */ /* 0x000fc80008400000 */
[----:B------:R0:W2:Y:S02]  /*5300*/  F2I.U32.TRUNC.NTZ R27, R4 ;  /* 0x00000004001b7305 */ /* 0x0000a4000020f000 */
[----:B---34-:R-:W-:Y:S05]  /*5310*/  @!P0 BRA `(.L_x_104) ;  /* 0x0000000000288947 */ /* 0x018fea0003800000 */
[----:B------:R-:W3:Y:S02]  /*5320*/  LDC R5, c[0x0][0x634] ;  /* 0x00018d00ff057b82 */ /* 0x000ee40000000800 */
[----:B---3--:R-:W-:-:S05]  /*5330*/  IADD3 R17, P0, R2, R5, RZ ;  /* 0x0000000502117210 */ /* 0x008fca0007f1e0ff */
[----:B------:R-:W-:-:S04]  /*5340*/  IMAD.X R23, RZ, RZ, R3, P0 ;  /* 0x000000ffff177224 */ /* 0x000fc800000e0603 */
[----:B0-----:R-:W-:-:S04]  /*5350*/  IMAD.WIDE.U32 R4, R23, R20, RZ ;  /* 0x0000001417047225 */ /* 0x001fc800078e00ff */
[----:B------:R-:W-:-:S04]  /*5360*/  IMAD.WIDE.U32 R14, P0, R17, R21, R4 ;  /* 0x00000015110e7225 */ /* 0x000fc80007800004 */
[----:B------:R-:W-:-:S04]  /*5370*/  IMAD.WIDE.U32 R4, R17, R20, RZ ;  /* 0x0000001411047225 */ /* 0x000fc800078e00ff */
[----:B------:R-:W-:Y:S01]  /*5380*/  IMAD.X R17, RZ, RZ, RZ, P0 ;  /* 0x000000ffff117224 */ /* 0x000fe200000e06ff */
[----:B------:R-:W-:Y:S01]  /*5390*/  IADD3 RZ, P0, R5, R14, RZ ;  /* 0x0000000e05ff7210 */ /* 0x000fe20007f1e0ff */
[----:B------:R-:W-:-:S04]  /*53a0*/  IMAD.MOV.U32 R16, RZ, RZ, R15 ;  /* 0x000000ffff107224 */ /* 0x000fc800078e000f */
[----:B------:R-:W-:-:S08]  /*53b0*/  IMAD.WIDE.U32.X R16, R23, R21, R16, P0 ;  /* 0x0000001517107225 */ /* 0x000fd000000e0410 */
.L_x_104:
[-CC-:B------:R-:W-:Y:S01]  /*53c0*/  SHF.R.U64 R22, R16, R6.reuse, R17.reuse ;  /* 0x0000000610167219 */ /* 0x180fe20000001211 */
[----:B------:R-:W3:Y:S01]  /*53d0*/  LDC.64 R32, c[0x0][0x640] ;  /* 0x00019000ff207b82 */ /* 0x000ee20000000a00 */
[----:B0-----:R-:W-:Y:S01]  /*53e0*/  SHF.R.U32.HI R4, RZ, R6, R17 ;  /* 0x00000006ff047219 */ /* 0x001fe20000011611 */
[----:B--2---:R-:W-:Y:S01]  /*53f0*/  IMAD.MOV R27, RZ, RZ, -R27 ;  /* 0x000000ffff1b7224 */ /* 0x004fe200078e0a1b */
[----:B------:R-:W-:Y:S01]  /*5400*/  IADD3 R15, P0, RZ, -R22, RZ ;  /* 0x80000016ff0f7210 */ /* 0x000fe20007f1e0ff */
[----:B------:R-:W-:Y:S01]  /*5410*/  ULDC UR6, c[0x0][0x154] ;  /* 0x0000550000067ab9 */ /* 0x000fe20000000800 */
[----:B------:R-:W-:Y:S02]  /*5420*/  IMAD.MOV.U32 R17, RZ, RZ, 0x1 ;  /* 0x00000001ff117424 */ /* 0x000fe400078e00ff */
[----:B------:R-:W-:Y:S01]  /*5430*/  IMAD R27, R29, R27, R26 ;  /* 0x0000001b1d1b7224 */ /* 0x000fe200078e021a */
[----:B------:R-:W0:Y:S01]  /*5440*/  LDC R14, c[0x0][0x618] ;  /* 0x00018600ff0e7b82 */ /* 0x000e220000000800 */
[----:B------:R-:W-:-:S04]  /*5450*/  IMAD.X R5, RZ, RZ, ~R4, P0 ;  /* 0x000000ffff057224 */ /* 0x000fc800000e0e04 */
[-C--:B-1----:R-:W-:Y:S02]  /*5460*/  IMAD R6, R5, R24.reuse, RZ ;  /* 0x0000001805067224 */ /* 0x082fe400078e02ff */
[C---:B------:R-:W-:Y:S01]  /*5470*/  IMAD.WIDE.U32 R4, R15.reuse, R24, R2 ;  /* 0x000000180f047225 */ /* 0x040fe200078e0002 */
[----:B------:R-:W1:Y:S03]  /*5480*/  LDC R16, c[0x0][0x608] ;  /* 0x00018200ff107b82 */ /* 0x000e660000000800 */
[----:B------:R-:W-:Y:S01]  /*5490*/  IMAD R15, R15, R25, R6 ;  /* 0x000000190f0f7224 */ /* 0x000fe200078e0206 */
[----:B------:R-:W-:-:S03]  /*54a0*/  I2FP.F32.U32 R6, R28 ;  /* 0x0000001c00067245 */ /* 0x000fc60000201000 */
[----:B------:R-:W-:Y:S01]  /*54b0*/  IMAD.IADD R5, R5, 0x1, R15 ;  /* 0x0000000105057824 */ /* 0x000fe200078e020f */
[----:B------:R-:W2:Y:S01]  /*54c0*/  LDC R30, c[0x0][0x658] ;  /* 0x00019600ff1e7b82 */ /* 0x000ea20000000800 */
[----:B---3--:R-:W-:Y:S01]  /*54d0*/  ISETP.NE.U32.AND P0, PT, R32, RZ, PT ;  /* 0x000000ff2000720c */ /* 0x008fe20003f05070 */
[----:B------:R-:W-:-:S03]  /*54e0*/  IMAD.MOV.U32 R15, RZ, RZ, -0x1 ;  /* 0xffffffffff0f7424 */ /* 0x000fc600078e00ff */
[----:B------:R-:W-:-:S03]  /*54f0*/  ISETP.NE.AND.EX P0, PT, R33, RZ, PT, P0 ;  /* 0x000000ff2100720c */ /* 0x000fc60003f05300 */
[----:B------:R-:W3:Y:S01]  /*5500*/  LDC R25, c[0x0][0x148] ;  /* 0x00005200ff197b82 */ /* 0x000ee20000000800 */
[-CC-:B0-----:R-:W-:Y:S02]  /*5510*/  SHF.R.U64 R20, R4, R14.reuse, R5.reuse ;  /* 0x0000000e04147219 */ /* 0x181fe40000001205 */
[----:B------:R-:W-:Y:S01]  /*5520*/  SHF.R.U32.HI R5, RZ, R14, R5 ;  /* 0x0000000eff057219 */ /* 0x000fe20000011605 */
[----:B------:R-:W-:-:S04]  /*5530*/  FMUL R14, R6, UR6 ;  /* 0x00000006060e7c20 */ /* 0x000fc80008400000 */
[----:B------:R-:W0:Y:S01]  /*5540*/  LDC R26, c[0x0][0x600] ;  /* 0x00018000ff1a7b82 */ /* 0x000e220000000800 */
[----:B------:R4:W0:Y:S01]  /*5550*/  F2I.U32.TRUNC.NTZ R23, R14 ;  /* 0x0000000e00177305 */ /* 0x000822000020f000 */
[-CC-:B-1----:R-:W-:Y:S02]  /*5560*/  SHF.R.U64 R6, R20, R16.reuse, R5.reuse ;  /* 0x0000001014067219 */ /* 0x182fe40000001205 */
[----:B------:R-:W-:-:S04]  /*5570*/  SHF.R.U32.HI R5, RZ, R16, R5 ;  /* 0x00000010ff057219 */ /* 0x000fc80000011605 */
[----:B------:R-:W1:Y:S01]  /*5580*/  LDC R31, c[0x0][0x648] ;  /* 0x00019200ff1f7b82 */ /* 0x000e620000000800 */
[-CC-:B--2---:R-:W-:Y:S02]  /*5590*/  SHF.R.U64 R24, R6, R30.reuse, R5.reuse ;  /* 0x0000001e06187219 */ /* 0x184fe40000001205 */
[-C--:B------:R-:W-:Y:S02]  /*55a0*/  SHF.L.U32 R15, R15, R30.reuse, RZ ;  /* 0x0000001e0f0f7219 */ /* 0x080fe400000006ff */
[-C--:B------:R-:W-:Y:S01]  /*55b0*/  SHF.R.U32.HI R5, RZ, R30.reuse, R5 ;  /* 0x0000001eff057219 */ /* 0x080fe20000011605 */
[----:B------:R-:W-:Y:S01]  /*55c0*/  IMAD.MOV.U32 R4, RZ, RZ, R24 ;  /* 0x000000ffff047224 */ /* 0x000fe200078e0018 */
[----:B------:R-:W-:Y:S01]  /*55d0*/  SHF.L.U32 R30, R17, R30, RZ ;  /* 0x0000001e111e7219 */ /* 0x000fe200000006ff */
[----:B------:R-:W2:Y:S01]  /*55e0*/  LDC R34, c[0x0][0x638] ;  /* 0x00018e00ff227b82 */ /* 0x000ea20000000800 */
[----:B------:R-:W-:-:S07]  /*55f0*/  LOP3.LUT R29, RZ, R15, RZ, 0x33, !PT ;  /* 0x0000000fff1d7212 */ /* 0x000fce00078e33ff */
[----:B------:R-:W0:Y:S01]  /*5600*/  LDC R35, c[0x0][0x610] ;  /* 0x00018400ff237b82 */ /* 0x000e220000000800 */
        /* <DEDUP_REMOVED lines=11> */
.L_x_105:
[----:B-1----:R-:W-:Y:S01]  /*56c0*/  SHF.R.U64 R4, R4, R31, R5 ;  /* 0x0000001f04047219 */ /* 0x002fe20000001205 */
[----:B0-----:R-:W-:Y:S01]  /*56d0*/  VIADD R17, R26, 0xffffffff ;  /* 0xffffffff1a117836 */ /* 0x001fe20000000000 */
[----:B------:R-:W-:Y:S01]  /*56e0*/  LOP3.LUT R15, R6, R29, RZ, 0xc0, !PT ;  /* 0x0000001d060f7212 */ /* 0x000fe200078ec0ff */
[----:B------:R-:W-:Y:S02]  /*56f0*/  IMAD.MOV R23, RZ, RZ, -R23 ;  /* 0x000000ffff177224 */ /* 0x000fe400078e0a17 */
[----:B------:R-:W-:Y:S02]  /*5700*/  IMAD.MOV R5, RZ, RZ, -R4 ;  /* 0x000000ffff057224 */ /* 0x000fe400078e0a04 */
[----:B------:R-:W-:Y:S01]  /*5710*/  IMAD R6, R30, R4, R15 ;  /* 0x000000041e067224 */ /* 0x000fe200078e020f */
[----:B------:R-:W-:Y:S01]  /*5720*/  LOP3.LUT R15, R20, R17, RZ, 0xc0, !PT ;  /* 0x00000011140f7212 */ /* 0x000fe200078ec0ff */
[----:B---3--:R-:W-:Y:S02]  /*5730*/  @P4 IMAD R27, R25, R23, R28 ;  /* 0x00000017191b4224 */ /* 0x008fe400078e021c */
[----:B--2---:R-:W-:-:S02]  /*5740*/  IMAD R4, R5, R34, R24 ;  /* 0x0000002205047224 */ /* 0x004fc400078e0218 */
[----:B------:R-:W-:Y:S02]  /*5750*/  IMAD R6, R6, R35, R27 ;  /* 0x0000002306067224 */ /* 0x000fe400078e021b */
[----:B------:R-:W-:Y:S02]  /*5760*/  IMAD R5, R4, R26, R15 ;  /* 0x0000001a04057224 */ /* 0x000fe400078e020f */
[----:B------:R-:W-:-:S03]  /*5770*/  IMAD.MOV.U32 R14, RZ, RZ, 0x1 ;  /* 0x00000001ff0e7424 */ /* 0x000fc600078e00ff */
[----:B------:R-:W-:Y:S02]  /*5780*/  SEL R4, R5, R6, !P4 ;  /* 0x0000000605047207 */ /* 0x000fe40006000000 */
[----:B------:R-:W-:Y:S01]  /*5790*/  SEL R6, R6, R5, !P4 ;  /* 0x0000000506067207 */ /* 0x000fe20006000000 */
[----:B------:R-:W-:-:S07]  /*57a0*/  IMAD.MOV.U32 R5, RZ, RZ, R22 ;  /* 0x000000ffff057224 */ /* 0x000fce00078e0016 */
.L_x_103:
[----:B------:R-:W-:Y:S02]  /*57b0*/  LOP3.LUT P0, RZ, R14, 0xff, RZ, 0xc0, !PT ;  /* 0x000000ff0eff7812 */ /* 0x000fe4000780c0ff */
[----:B------:R-:W-:-:S11]  /*57c0*/  LOP3.LUT R87, R87, 0x1, RZ, 0x3c, !PT ;  /* 0x0000000157577812 */ /* 0x000fd600078e3cff */
[----:B------:R-:W-:Y:S05]  /*57d0*/  @P0 BRA `(.L_x_106) ;  /* 0xffffffbc00ec0947 */ /* 0x000fea000383ffff */
[----:B------:R-:W-:Y:S05]  /*57e0*/  EXIT ;  /* 0x000000000000794d */ /* 0x000fea0003800000 */
.L_x_14:
[----:B------:R-:W-:-:S08]  /*57f0*/  ISETP.NE.AND P0, PT, R20, RZ, PT ;  /* 0x000000ff1400720c */ /* 0x000fd00003f05270 */
[----:B-----5:R-:W0:-:S00]  /*5800*/  USETMAXREG.DEALLOC.CTAPOOL 0x28 ;  /* 0x00000028000079c8 */ /* 0x020e0000080e0500 */
[----:B------:R-:W-:Y:S05]  /*5810*/  @P0 EXIT ;  /* 0x000000000000094d */ /* 0x000fea0003800000 */
[----:B0-----:R-:W-:Y:S01]  /*5820*/  LOP3.LUT P0, RZ, R16, 0xff, RZ, 0xc0, !PT ;  /* 0x000000ff10ff7812 */ /* 0x001fe2000780c0ff */
[----:B------:R-:W-:Y:S02]  /*5830*/  IMAD.MOV.U32 R13, RZ, RZ, 0x1 ;  /* 0x00000001ff0d7424 */ /* 0x000fe400078e00ff */
[----:B------:R-:W-:-:S10]  /*5840*/  IMAD.MOV.U32 R12, RZ, RZ, RZ ;  /* 0x000000ffff0c7224 */ /* 0x000fd400078e00ff */
[----:B------:R-:W-:Y:S05]  /*5850*/  @!P0 BRA `(.L_x_107) ;  /* 0x0000000c00008947 */ /* 0x000fea0003800000 */
[----:B------:R-:W-:Y:S01]  /*5860*/  LOP3.LUT P0, RZ, R11, 0x1f, RZ, 0xc0, !PT ;  /* 0x0000001f0bff7812 */ /* 0x000fe2000780c0ff */
[----:B------:R-:W-:Y:S01]  /*5870*/  ULDC UR5, c[0x0][0x658] ;  /* 0x0001960000057ab9 */ /* 0x000fe20000000800 */
[----:B------:R-:W-:Y:S01]  /*5880*/  UMOV UR6, 0xffffffff ;  /* 0xffffffff00067882 */ /* 0x000fe20000000000 */
[----:B------:R-:W-:Y:S01]  /*5890*/  BSSY B0, `(.L_x_107) ;  /* 0x00000bc000007945 */ /* 0x000fe20003800000 */
[----:B------:R-:W-:Y:S01]  /*58a0*/  USHF.L.U32 UR6, UR6, UR5, URZ ;  /* 0x0000000506067299 */ /* 0x000fe2000800063f */
[C---:B------:R-:W-:Y:S01]  /*58b0*/  ISETP.NE.AND P2, PT, R10.reuse, RZ, PT ;  /* 0x000000ff0a00720c */ /* 0x040fe20003f45270 */
[----:B------:R-:W-:Y:S01]  /*58c0*/  IMAD.MOV.U32 R15, RZ, RZ, 0x1 ;  /* 0x00000001ff0f7424 */ /* 0x000fe200078e00ff */
[----:B------:R-:W-:Y:S01]  /*58d0*/  ISETP.NE.OR P0, PT, R10, RZ, !P0 ;  /* 0x000000ff0a00720c */ /* 0x000fe20004705670 */
[----:B------:R-:W-:Y:S01]  /*58e0*/  IMAD.MOV.U32 R13, RZ, RZ, 0x1 ;  /* 0x00000001ff0d7424 */ /* 0x000fe200078e00ff */
[----:B------:R-:W-:Y:S01]  /*58f0*/  LOP3.LUT R14, R7, 0x2, RZ, 0xfc, !PT ;  /* 0x00000002070e7812 */ /* 0x000fe200078efcff */
[----:B------:R-:W-:Y:S01]  /*5900*/  IMAD.MOV.U32 R12, RZ, RZ, RZ ;  /* 0x000000ffff0c7224 */ /* 0x000fe200078e00ff */
[----:B------:R-:W-:Y:S01]  /*5910*/  ULDC UR4, c[0x0][0x600] ;  /* 0x0001800000047ab9 */ /* 0x000fe20000000800 */
[----:B------:R-:W-:Y:S01]  /*5920*/  UMOV UR7, 0x1 ;  /* 0x0000000100077882 */ /* 0x000fe20000000000 */
[----:B------:R-:W-:-:S02]  /*5930*/  UIADD3 UR22, UR13, 0x1, URZ ;  /* 0x000000010d167890 */ /* 0x000fc4000fffe03f */
[----:B------:R-:W-:Y:S02]  /*5940*/  UIADD3 UR16, UR4, -0x1, URZ ;  /* 0xffffffff04107890 */ /* 0x000fe4000fffe03f */
[----:B------:R-:W-:Y:S02]  /*5950*/  USHF.L.U32 UR18, UR7, UR5, URZ ;  /* 0x0000000507127299 */ /* 0x000fe4000800063f */
[----:B------:R-:W-:Y:S01]  /*5960*/  ULOP3.LUT UR17, URZ, UR6, URZ, 0x33, !UPT ;  /* 0x000000063f117292 */ /* 0x000fe2000f8e333f */
[----:B------:R-:W-:-:S11]  /*5970*/  ULDC.64 UR20, c[0x0][0x198] ;  /* 0x0000660000147ab9 */ /* 0x000fd60000000a00 */
.L_x_119:
[----:B------:R-:W-:-:S03]  /*5980*/  UMOV UR4, 0xffffffff ;  /* 0xffffffff00047882 */ /* 0x000fc60000000000 */
[----:B------:R-:W-:Y:S05]  /*5990*/  BRA.DIV UR4, `(.L_x_108) ;  /* 0x0000001e04307947 */ /* 0x000fea000b800000 */
[----:B------:R-:W-:-:S13]  /*59a0*/  ELECT P1, URZ, PT ;  /* 0x00000000003f782f */ /* 0x000fda0003820000 */
.L_x_156:
[----:B------:R-:W0:Y:S01]  /*59b0*/  LDC R10, c[0x0][0x28c] ;  /* 0x0000a300ff0a7b82 */ /* 0x000e220000000800 */
[----:B------:R-:W-:Y:S01]  /*59c0*/  BSSY B1, `(.L_x_109) ;  /* 0x0000035000017945 */ /* 0x000fe20003800000 */
[----:B0-----:R-:W-:-:S13]  /*59d0*/  ISETP.LT.OR P1, PT, R10, 0x1, !P1 ;  /* 0x000000010a00780c */ /* 0x001fda0004f21670 */
[----:B------:R-:W-:Y:S05]  /*59e0*/  @P1 BRA `(.L_x_110) ;  /* 0x0000000000c81947 */ /* 0x000fea0003800000 */
[----:B------:R-:W-:Y:S02]  /*59f0*/  IMAD.SHL.U32 R16, R4, 0x40, RZ ;  /* 0x0000004004107824 */ /* 0x000fe400078e00ff */
[----:B------:R-:W-:Y:S02]  /*5a00*/  IMAD.SHL.U32 R17, R6, 0x40, RZ ;  /* 0x0000004006117824 */ /* 0x000fe400078e00ff */
[----:B------:R-:W-:Y:S02]  /*5a10*/  IMAD.MOV.U32 R18, RZ, RZ, RZ ;  /* 0x000000ffff127224 */ /* 0x000fe400078e00ff */
[----:B------:R-:W-:Y:S02]  /*5a20*/  IMAD.U32 R20, RZ, RZ, UR22 ;  /* 0x00000016ff147e24 */ /* 0x000fe4000f8e00ff */
[----:B------:R-:W-:Y:S02]  /*5a30*/  IMAD.MOV.U32 R4, RZ, RZ, R13 ;  /* 0x000000ffff047224 */ /* 0x000fe400078e000d */
[----:B------:R-:W-:-:S07]  /*5a40*/  IMAD.MOV.U32 R6, RZ, RZ, R12 ;  /* 0x000000ffff067224 */ /* 0x000fce00078e000c */
.L_x_114:
[----:B------:R-:W0:Y:S01]  /*5a50*/  S2R R11, SR_CgaCtaId ;  /* 0x00000000000b7919 */ /* 0x000e220000008800 */
[----:B------:R-:W-:-:S04]  /*5a60*/  MOV R10, 0x400 ;  /* 0x00000400000a7802 */ /* 0x000fc80000000f00 */
[----:B0-----:R-:W-:Y:S02]  /*5a70*/  LEA R21, R11, R10, 0x18 ;  /* 0x0000000a0b157211 */ /* 0x001fe400078ec0ff */
[----:B------:R-:W-:Y:S01]  /*5a80*/  SHF.L.U32 R10, R4, 0x1f, RZ ;  /* 0x0000001f040a7819 */ /* 0x000fe200000006ff */
[----:B------:R-:W0:Y:S02]  /*5a90*/  @!P2 LDC R11, c[0x0][0x500] ;  /* 0x00014000ff0bab82 */ /* 0x000e240000000800 */
[----:B------:R-:W-:-:S04]  /*5aa0*/  IMAD R19, R6, 0x8, R21 ;  /* 0x0000000806137824 */ /* 0x000fc800078e0215 */
[----:B------:R-:W1:Y:S02]  /*5ab0*/  SYNCS.PHASECHK.TRANS64.TRYWAIT P1, [R19+URZ+0xe0], R10 ;  /* 0x0000e00a130075a7 */ /* 0x000e64000802017f */
[----:B-1----:R-:W-:Y:S05]  /*5ac0*/  @!P1 BRA `(.L_x_111) ;  /* 0x0000001c00049947 */ /* 0x002fea0003800000 */
.L_x_157:
[----:B-1----:R-:W-:Y:S01]  /*5ad0*/  PRMT R10, R14, 0x9910, RZ ;  /* 0x000099100e0a7816 */ /* 0x002fe200000000ff */
[----:B0-----:R0:W-:Y:S03]  /*5ae0*/  @!P2 SYNCS.ARRIVE.TRANS64 RZ, [R19+URZ], R11 ;  /* 0x0000000b13ffa9a7 */ /* 0x0011e6000800003f */
[----:B------:R-:W-:-:S13]  /*5af0*/  ISETP.NE.AND P1, PT, R10, 0x2, PT ;  /* 0x000000020a00780c */ /* 0x000fda0003f25270 */
[----:B0-----:R-:W-:Y:S05]  /*5b00*/  @P1 BRA `(.L_x_112) ;  /* 0x0000000000041947 */ /* 0x001fea0003800000 */
[----:B------:R-:W-:Y:S01]  /*5b10*/  BPT.TRAP 0x1 ;  /* 0x000000040000795c */ /* 0x000fe20000300000 */
.L_x_112:
[----:B------:R-:W-:Y:S05]  /*5b20*/  @P0 BRA `(.L_x_113) ;  /* 0x0000000000040947 */ /* 0x000fea0003800000 */
[----:B------:R-:W-:Y:S01]  /*5b30*/  BPT.TRAP 0x1 ;  /* 0x000000040000795c */ /* 0x000fe20000300000 */
.L_x_113:
[----:B------:R-:W-:Y:S01]  /*5b40*/  IMAD R21, R6, 0x1000, R21 ;  /* 0x0000100006157824 */ /* 0x000fe200078e0215 */
[----:B------:R-:W-:Y:S01]  /*5b50*/  R2UR UR9, R19 ;  /* 0x00000000130972ca */ /* 0x000fe200000e0000 */
[----:B------:R-:W-:Y:S01]  /*5b60*/  VIADD R20, R20, 0xffffffff ;  /* 0xffffffff14147836 */ /* 0x000fe20000000000 */
[----:B------:R-:W-:Y:S01]  /*5b70*/  UIADD3 UR4, UP0, UR20, 0xf0, URZ ;  /* 0x000000f014047890 */ /* 0x000fe2000ff1e03f */
[----:B------:R-:W-:Y:S01]  /*5b80*/  R2UR UR11, R17 ;  /* 0x00000000110b72ca */ /* 0x000fe200000e0000 */
[----:B------:R-:W-:Y:S01]  /*5b90*/  UIADD3 UR24, UP1, UR20, 0x1f0, URZ ;  /* 0x000001f014187890 */ /* 0x000fe2000ff3e03f */
[----:B------:R-:W-:Y:S01]  /*5ba0*/  R2UR UR8, R21 ;  /* 0x00000000150872ca */ /* 0x000fe200000e0000 */
[----:B------:R-:W-:Y:S01]  /*5bb0*/  UIADD3.X UR5, URZ, UR21, URZ, UP0, !UPT ;  /* 0x000000153f057290 */ /* 0x000fe200087fe43f */
[----:B------:R-:W-:Y:S01]  /*5bc0*/  R2UR UR10, R18 ;  /* 0x00000000120a72ca */ /* 0x000fe200000e0000 */
[----:B------:R-:W-:Y:S01]  /*5bd0*/  VIADD R6, R6, 0x1 ;  /* 0x0000000106067836 */ /* 0x000fe20000000000 */
[----:B------:R-:W-:Y:S01]  /*5be0*/  R2UR UR12, R5 ;  /* 0x00000000050c72ca */ /* 0x000fe200000e0000 */
[----:B------:R-:W-:Y:S01]  /*5bf0*/  UIADD3.X UR25, URZ, UR21, URZ, UP1, !UPT ;  /* 0x000000153f197290 */ /* 0x000fe20008ffe43f */
[----:B------:R-:W-:Y:S01]  /*5c00*/  R2UR UR19, R16 ;  /* 0x00000000101372ca */ /* 0x000fe200000e0000 */
[----:B------:R-:W-:Y:S01]  /*5c10*/  UMOV UR6, 0x0 ;  /* 0x0000000000067882 */ /* 0x000fe20000000000 */
[----:B------:R-:W-:Y:S01]  /*5c20*/  ISETP.GT.AND P3, PT, R20, 0x1, PT ;  /* 0x000000011400780c */ /* 0x000fe20003f64270 */
[----:B------:R-:W-:Y:S01]  /*5c30*/  UMOV UR7, 0x10000000 ;  /* 0x1000000000077882 */ /* 0x000fe20000000000 */
[----:B------:R-:W-:Y:S01]  /*5c40*/  ISETP.NE.AND P1, PT, R6, 0x1c, PT ;  /* 0x0000001c0600780c */ /* 0x000fe20003f25270 */
[----:B------:R-:W-:-:S02]  /*5c50*/  VIADD R18, R18, 0x40 ;  /* 0x0000004012127836 */ /* 0x000fc40000000000 */
[----:B------:R-:W-:Y:S01]  /*5c60*/  UIADD3 UR14, UR8, 0x300, URZ ;  /* 0x00000300080e7890 */ /* 0x000fe2000fffe03f */
[----:B------:R-:W-:Y:S01]  /*5c70*/  SEL R11, RZ, 0x1, P1 ;  /* 0x00000001ff0b7807 */ /* 0x000fe20000800000 */
[----:B------:R-:W-:Y:S01]  /*5c80*/  UIADD3 UR15, UR8, 0x1c300, URZ ;  /* 0x0001c300080f7890 */ /* 0x000fe2000fffe03f */
[----:B------:R-:W-:Y:S02]  /*5c90*/  SEL R6, R6, RZ, P1 ;  /* 0x000000ff06067207 */ /* 0x000fe40000800000 */
[----:B------:R-:W-:Y:S02]  /*5ca0*/  LOP3.LUT R4, R4, R11, RZ, 0x3c, !PT ;  /* 0x0000000b04047212 */ /* 0x000fe400078e3cff */
[----:B------:R-:W-:Y:S02]  /*5cb0*/  UMOV UR8, UR14 ;  /* 0x0000000e00087c82 */ /* 0x000fe40008000000 */
[----:B------:R0:W-:Y:S02]  /*5cc0*/  UTMALDG.3D [UR8], [UR4], desc[UR6] ;  /* 0x00000608040075b4 */ /* 0x0001e40008011000 */
[----:B0-----:R-:W-:Y:S01]  /*5cd0*/  UMOV UR8, UR15 ;  /* 0x0000000f00087c82 */ /* 0x001fe20008000000 */
[----:B------:R-:W-:-:S02]  /*5ce0*/  UMOV UR11, UR19 ;  /* 0x00000013000b7c82 */ /* 0x000fc40008000000 */
[----:B------:R0:W-:Y:S02]  /*5cf0*/  UTMALDG.3D [UR8], [UR24], desc[UR6] ;  /* 0x00000608180075b4 */ /* 0x0001e40008011000 */
[----:B0-----:R-:W-:Y:S05]  /*5d00*/  @P3 BRA `(.L_x_114) ;  /* 0xfffffffc00503947 */ /* 0x001fea000383ffff */
.L_x_110:
[----:B------:R-:W-:Y:S05]  /*5d10*/  BSYNC B1 ;  /* 0x0000000000017941 */ /* 0x000fea0003800000 */
.L_x_109:
[----:B------:R-:W-:Y:S01]  /*5d20*/  LOP3.LUT P5, RZ, R15, 0xff, RZ, 0xc0, !PT ;  /* 0x000000ff0fff7812 */ /* 0x000fe200078ac0ff */
[----:B------:R-:W-:Y:S01]  /*5d30*/  VIADD R11, R12, UR13 ;  /* 0x0000000d0c0b7c36 */ /* 0x000fe20008000000 */
[----:B------:R-:W-:Y:S01]  /*5d40*/  ULDC.64 UR4, c[0x0][0x650] ;  /* 0x0001940000047ab9 */ /* 0x000fe20000000a00 */
[----:B------:R-:W-:Y:S01]  /*5d50*/  IMAD.U32 R6, RZ, RZ, UR13 ;  /* 0x0000000dff067e24 */ /* 0x000fe2000f8e00ff */
[----:B------:R-:W-:Y:S01]  /*5d60*/  UISETP.GE.U32.AND UP0, UPT, UR13, 0x1c, UPT ;  /* 0x0000001c0d00788c */ /* 0x000fe2000bf06070 */
[----:B------:R-:W-:Y:S01]  /*5d70*/  BSSY B1, `(.L_x_115) ;  /* 0x000006b000017945 */ /* 0x000fe20003800000 */
[----:B------:R-:W-:Y:S02]  /*5d80*/  ISETP.GT.U32.AND P1, PT, R11, 0x1b, PT ;  /* 0x0000001b0b00780c */ /* 0x000fe40003f24070 */
[----:B------:R-:W-:Y:S02]  /*5d90*/  PRMT R10, RZ, 0x7610, R10 ;  /* 0x00007610ff0a7816 */ /* 0x000fe4000000000a */
[----:B------:R-:W-:-:S02]  /*5da0*/  ISETP.LT.U32.AND P1, PT, R6, 0x1c, P1 ;  /* 0x0000001c0600780c */ /* 0x000fc40000f21070 */
[----:B------:R-:W-:Y:S01]  /*5db0*/  PLOP3.LUT P3, PT, PT, PT, UP0, 0x80, 0x0 ;  /* 0x000000000000781c */ /* 0x000fe20003f6f008 */
[----:B------:R-:W0:Y:S01]  /*5dc0*/  @P5 S2R R5, SR_CgaCtaId ;  /* 0x0000000000055919 */ /* 0x000e220000008800 */
[----:B------:R-:W-:Y:S02]  /*5dd0*/  @P5 MOV R4, 0x400 ;  /* 0x0000040000045802 */ /* 0x000fe40000000f00 */
[----:B------:R-:W-:Y:S02]  /*5de0*/  SEL R6, RZ, 0x1, !P1 ;  /* 0x00000001ff067807 */ /* 0x000fe40004800000 */
[----:B------:R-:W-:Y:S02]  /*5df0*/  PRMT R15, RZ, 0x7610, R15 ;  /* 0x00007610ff0f7816 */ /* 0x000fe4000000000f */
[----:B------:R-:W-:Y:S01]  /*5e00*/  LOP3.LUT R13, R13, R6, RZ, 0x3c, !PT ;  /* 0x000000060d0d7212 */ /* 0x000fe200078e3cff */
[----:B------:R-:W-:Y:S01]  /*5e10*/  IMAD.MOV.U32 R6, RZ, RZ, -0x1 ;  /* 0xffffffffff067424 */ /* 0x000fe200078e00ff */
[----:B0-----:R-:W-:-:S04]  /*5e20*/  @P5 LEA R4, R5, R4, 0x18 ;  /* 0x0000000405045211 */ /* 0x001fc800078ec0ff */
[----:B------:R0:W-:Y:S01]  /*5e30*/  @P5 SYNCS.ARRIVE.TRANS64.A1T0 RZ, [R4+URZ+0x1f8], RZ ;  /* 0x0001f8ff04ff59a7 */ /* 0x0001e2000810003f */
[----:B------:R-:W-:-:S04]  /*5e40*/  IADD3 R2, P5, R2, R8, RZ ;  /* 0x0000000802027210 */ /* 0x000fc80007fbe0ff */
[----:B------:R-:W-:Y:S01]  /*5e50*/  ISETP.GE.U32.AND P1, PT, R2, UR4, PT ;  /* 0x0000000402007c0c */ /* 0x000fe2000bf26070 */
[----:B------:R-:W-:Y:S01]  /*5e60*/  IMAD.X R3, R3, 0x1, R0, P5 ;  /* 0x0000000103037824 */ /* 0x000fe200028e0600 */
[----:B0-----:R-:W-:-:S04]  /*5e70*/  SHF.R.U32.HI R4, RZ, 0x2, R11 ;  /* 0x00000002ff047819 */ /* 0x001fc8000001160b */
[----:B------:R-:W-:Y:S01]  /*5e80*/  ISETP.GE.U32.AND.EX P1, PT, R3, UR5, PT, P1 ;  /* 0x0000000503007c0c */ /* 0x000fe2000bf26110 */
[----:B------:R-:W-:-:S04]  /*5e90*/  IMAD.WIDE.U32 R4, R4, 0x24924925, RZ ;  /* 0x2492492504047825 */ /* 0x000fc800078e00ff */
[----:B------:R-:W-:Y:S01]  /*5ea0*/  IMAD R12, R5, -0x1c, R11 ;  /* 0xffffffe4050c7824 */ /* 0x000fe200078e020b */
[----:B------:R-:W-:Y:S01]  /*5eb0*/  @P3 LOP3.LUT R13, R13, 0x1, R5, 0x78, !PT ;  /* 0x000000010d0d3812 */ /* 0x000fe200078e7805 */
[----:B------:R-:W-:Y:S02]  /*5ec0*/  IMAD.MOV.U32 R4, RZ, RZ, -0x1 ;  /* 0xffffffffff047424 */ /* 0x000fe400078e00ff */
[----:B------:R-:W-:-:S04]  /*5ed0*/  IMAD.MOV.U32 R5, RZ, RZ, -0x1 ;  /* 0xffffffffff057424 */ /* 0x000fc800078e00ff */
[----:B------:R-:W-:Y:S05]  /*5ee0*/  @P1 BRA `(.L_x_116) ;  /* 0x00000004004c1947 */ /* 0x000fea0003800000 */
[----:B------:R-:W0:Y:S01]  /*5ef0*/  S2R R17, SR_CTAID.X ;  /* 0x0000000000117919 */ /* 0x000e220000002500 */
[----:B------:R-:W-:Y:S01]  /*5f00*/  ULDC.64 UR4, c[0x0][0x628] ;  /* 0x00018a0000047ab9 */ /* 0x000fe20000000a00 */
[----:B------:R-:W1:Y:S01]  /*5f10*/  LDC R18, c[0x0][0x144] ;  /* 0x00005100ff127b82 */ /* 0x000e620000000800 */
[----:B------:R-:W-:Y:S01]  /*5f20*/  ISETP.NE.U32.AND P1, PT, RZ, UR4, PT ;  /* 0x00000004ff007c0c */ /* 0x000fe2000bf25070 */
[----:B------:R-:W2:Y:S01]  /*5f30*/  S2R R6, SR_CTAID.Y ;  /* 0x0000000000067919 */ /* 0x000ea20000002600 */
[----:B------:R-:W-:Y:S01]  /*5f40*/  ULDC UR6, c[0x0][0x150] ;  /* 0x0000540000067ab9 */ /* 0x000fe20000000800 */
[----:B------:R-:W-:Y:S01]  /*5f50*/  ULDC UR7, c[0x0][0x630] ;  /* 0x00018c0000077ab9 */ /* 0x000fe20000000800 */
[----:B------:R-:W-:Y:S01]  /*5f60*/  ISETP.NE.AND.EX P1, PT, RZ, UR5, PT, P1 ;  /* 0x00000005ff007c0c */ /* 0x000fe2000bf25310 */
[----:B------:R-:W-:Y:S01]  /*5f70*/  IMAD.MOV.U32 R4, RZ, RZ, R2 ;  /* 0x000000ffff047224 */ /* 0x000fe200078e0002 */
[----:B0-----:R-:W-:-:S05]  /*5f80*/  I2FP.F32.U32 R5, R17 ;  /* 0x0000001100057245 */ /* 0x001fca0000201000 */
[----:B------:R-:W-:Y:S01]  /*5f90*/  FMUL R20, R5, UR6 ;  /* 0x0000000605147c20 */ /* 0x000fe20008400000 */
[----:B------:R-:W-:-:S05]  /*5fa0*/  IMAD.MOV.U32 R5, RZ, RZ, R3 ;  /* 0x000000ffff057224 */ /* 0x000fca00078e0003 */
[----:B--2---:R-:W-:Y:S05]  /*5fb0*/  @!P1 BRA `(.L_x_117) ;  /* 0x0000000000289947 */ /* 0x004fea0003800000 */
[----:B------:R-:W-:Y:S02]  /*5fc0*/  ULDC UR6, c[0x0][0x634] ;  /* 0x00018d0000067ab9 */ /* 0x000fe40000000800 */
[----:B------:R-:W-:-:S05]  /*5fd0*/  IADD3 R5, P1, R2, UR6, RZ ;  /* 0x0000000602057c10 */ /* 0x000fca000ff3e0ff */
[----:B------:R-:W-:-:S04]  /*5fe0*/  IMAD.X R19, RZ, RZ, R3, P1 ;  /* 0x000000ffff137224 */ /* 0x000fc800008e0603 */
[----:B------:R-:W-:-:S04]  /*5ff0*/  IMAD.WIDE.U32 R10, R19, UR4, RZ ;  /* 0x00000004130a7c25 */ /* 0x000fc8000f8e00ff */
[----:B------:R-:W-:-:S04]  /*6000*/  IMAD.WIDE.U32 R10, P1, R5, UR5, R10 ;  /* 0x00000005050a7c25 */ /* 0x000fc8000f82000a */
[----:B------:R-:W-:-:S04]  /*6010*/  IMAD.WIDE.U32 R4, R5, UR4, RZ ;  /* 0x0000000405047c25 */ /* 0x000fc8000f8e00ff */
[----:B------:R-:W-:Y:S01]  /*6020*/  IMAD.MOV.U32 R4, RZ, RZ, R11 ;  /* 0x000000ffff047224 */ /* 0x000fe200078e000b */
[----:B------:R-:W-:Y:S01]  /*6030*/  IADD3 RZ, P3, R5, R10, RZ ;  /* 0x0000000a05ff7210 */ /* 0x000fe20007f7e0ff */
[----:B------:R-:W-:-:S04]  /*6040*/  IMAD.X R5, RZ, RZ, RZ, P1 ;  /* 0x000000ffff057224 */ /* 0x000fc800008e06ff */
[----:B------:R-:W-:-:S08]  /*6050*/  IMAD.WIDE.U32.X R4, R19, UR5, R4, P3 ;  /* 0x0000000513047c25 */ /* 0x000fd000098e0404 */
.L_x_117:
[--C-:B------:R-:W-:Y:S01]  /*6060*/  SHF.R.U64 R16, R4, UR7, R5.reuse ;  /* 0x0000000704107c19 */ /* 0x100fe20008001205 */
[----:B------:R-:W0:Y:S01]  /*6070*/  F2I.U32.TRUNC.NTZ R20, R20 ;  /* 0x0000001400147305 */ /* 0x000e22000020f000 */
[----:B------:R-:W-:Y:S01]  /*6080*/  SHF.R.U32.HI R4, RZ, UR7, R5 ;  /* 0x00000007ff047c19 */ /* 0x000fe20008011605 */
[----:B------:R-:W-:Y:S01]  /*6090*/  ULDC.64 UR4, c[0x0][0x620] ;  /* 0x0001880000047ab9 */ /* 0x000fe20000000a00 */
[----:B------:R-:W-:Y:S01]  /*60a0*/  IADD3 R11, P1, RZ, -R16, RZ ;  /* 0x80000010ff0b7210 */ /* 0x000fe20007f3e0ff */
[----:B------:R-:W-:Y:S01]  /*60b0*/  ULDC.64 UR6, c[0x0][0x640] ;  /* 0x0001900000067ab9 */ /* 0x000fe20000000a00 */
[----:B------:R-:W2:Y:S03]  /*60c0*/  LDC R21, c[0x0][0x148] ;  /* 0x00005200ff157b82 */ /* 0x000ea60000000800 */
[----:B------:R-:W-:Y:S01]  /*60d0*/  IMAD.X R4, RZ, RZ, ~R4, P1 ;  /* 0x000000ffff047224 */ /* 0x000fe200008e0e04 */
[----:B------:R-:W-:-:S03]  /*60e0*/  ISETP.NE.U32.AND P1, PT, RZ, UR6, PT ;  /* 0x00000006ff007c0c */ /* 0x000fc6000bf25070 */
[----:B------:R-:W-:Y:S01]  /*60f0*/  IMAD R10, R4, UR4, RZ ;  /* 0x00000004040a7c24 */ /* 0x000fe2000f8e02ff */
[----:B------:R-:W-:Y:S01]  /*6100*/  ISETP.NE.AND.EX P1, PT, RZ, UR7, PT, P1 ;  /* 0x00000007ff007c0c */ /* 0x000fe2000bf25310 */
[----:B------:R-:W-:Y:S01]  /*6110*/  IMAD.WIDE.U32 R4, R11, UR4, R2 ;  /* 0x000000040b047c25 */ /* 0x000fe2000f8e0002 */
[----:B------:R-:W-:-:S03]  /*6120*/  ULDC UR4, c[0x0][0x618] ;  /* 0x0001860000047ab9 */ /* 0x000fc60000000800 */
[----:B------:R-:W-:Y:S01]  /*6130*/  IMAD R11, R11, UR5, R10 ;  /* 0x000000050b0b7c24 */ /* 0x000fe2000f8e020a */
[----:B------:R-:W-:Y:S01]  /*6140*/  ULDC UR5, c[0x0][0x154] ;  /* 0x0000550000057ab9 */ /* 0x000fe20000000800 */
[----:B0-----:R-:W-:Y:S02]  /*6150*/  IMAD.MOV R10, RZ, RZ, -R20 ;  /* 0x000000ffff0a7224 */ /* 0x001fe400078e0a14 */
[----:B------:R-:W-:Y:S02]  /*6160*/  IMAD.IADD R5, R5, 0x1, R11 ;  /* 0x0000000105057824 */ /* 0x000fe400078e020b */
[----:B-1----:R-:W-:Y:S01]  /*6170*/  IMAD R17, R18, R10, R17 ;  /* 0x0000000a12117224 */ /* 0x002fe200078e0211 */
[----:B------:R-:W-:Y:S02]  /*6180*/  I2FP.F32.U32 R10, R6 ;  /* 0x00000006000a7245 */ /* 0x000fe40000201000 */
[--C-:B------:R-:W-:Y:S02]  /*6190*/  SHF.R.U64 R18, R4, UR4, R5.reuse ;  /* 0x0000000404127c19 */ /* 0x100fe40008001205 */
[----:B------:R-:W-:Y:S01]  /*61a0*/  SHF.R.U32.HI R5, RZ, UR4, R5 ;  /* 0x00000004ff057c19 */ /* 0x000fe20008011605 */
[----:B------:R-:W-:Y:S01]  /*61b0*/  FMUL R10, R10, UR5 ;  /* 0x000000050a0a7c20 */ /* 0x000fe20008400000 */
[----:B------:R-:W-:-:S02]  /*61c0*/  ULDC UR4, c[0x0][0x608] ;  /* 0x0001820000047ab9 */ /* 0x000fc40000000800 */
[--C-:B------:R-:W-:Y:S01]  /*61d0*/  SHF.R.U64 R20, R18, UR4, R5.reuse ;  /* 0x0000000412147c19 */ /* 0x100fe20008001205 */
[----:B------:R0:W1:Y:S01]  /*61e0*/  F2I.U32.TRUNC.NTZ R22, R10 ;  /* 0x0000000a00167305 */ /* 0x000062000020f000 */
[----:B------:R-:W-:Y:S01]  /*61f0*/  SHF.R.U32.HI R5, RZ, UR4, R5 ;  /* 0x00000004ff057c19 */ /* 0x000fe20008011605 */
[----:B------:R-:W-:-:S03]  /*6200*/  ULDC UR4, c[0x0][0x658] ;  /* 0x0001960000047ab9 */ /* 0x000fc60000000800 */
[--C-:B------:R-:W-:Y:S02]  /*6210*/  SHF.R.U64 R19, R20, UR4, R5.reuse ;  /* 0x0000000414137c19 */ /* 0x100fe40008001205 */
[----:B------:R-:W-:-:S03]  /*6220*/  SHF.R.U32.HI R23, RZ, UR4, R5 ;  /* 0x00000004ff177c19 */ /* 0x000fc60008011605 */
[----:B------:R-:W-:Y:S02]  /*6230*/  IMAD.MOV.U32 R4, RZ, RZ, R19 ;  /* 0x000000ffff047224 */ /* 0x000fe400078e0013 */
[----:B------:R-:W-:Y:S01]  /*6240*/  IMAD.MOV.U32 R5, RZ, RZ, R23 ;  /* 0x000000ffff057224 */ /* 0x000fe200078e0017 */
[----:B0-----:R-:W-:Y:S06]  /*6250*/  @!P1 BRA `(.L_x_118) ;  /* 0x0000000000289947 */ /* 0x001fec0003800000 */
        /* <DEDUP_REMOVED lines=10> */
.L_x_118:
[----:B------:R-:W-:Y:S01]  /*6300*/  ULDC UR4, c[0x0][0x648] ;  /* 0x0001920000047ab9 */ /* 0x000fe20000000800 */
[----:B-1----:R-:W-:Y:S01]  /*6310*/  IMAD.MOV R22, RZ, RZ, -R22 ;  /* 0x000000ffff167224 */ /* 0x002fe200078e0a16 */
[----:B------:R-:W-:Y:S01]  /*6320*/  SHF.R.U64 R5, R4, UR4, R5 ;  /* 0x0000000404057c19 */ /* 0x000fe20008001205 */
[----:B------:R-:W-:Y:S01]  /*6330*/  ULDC UR4, c[0x0][0x638] ;  /* 0x00018e0000047ab9 */ /* 0x000fe20000000800 */
[----:B------:R-:W-:Y:S01]  /*6340*/  LOP3.LUT R4, R20, UR17, RZ, 0xc0, !PT ;  /* 0x0000001114047c12 */ /* 0x000fe2000f8ec0ff */
[----:B--2---:R-:W-:Y:S01]  /*6350*/  @P4 IMAD R17, R21, R22, R6 ;  /* 0x0000001615114224 */ /* 0x004fe200078e0206 */
[----:B------:R-:W-:Y:S01]  /*6360*/  LOP3.LUT R18, R18, UR16, RZ, 0xc0, !PT ;  /* 0x0000001012127c12 */ /* 0x000fe2000f8ec0ff */
[----:B------:R-:W-:Y:S01]  /*6370*/  IMAD.MOV R6, RZ, RZ, -R5 ;  /* 0x000000ffff067224 */ /* 0x000fe200078e0a05 */
[----:B------:R-:W-:Y:S01]  /*6380*/  ULDC UR5, c[0x0][0x610] ;  /* 0x0001840000057ab9 */ /* 0x000fe20000000800 */
[----:B------:R-:W-:Y:S02]  /*6390*/  IMAD R4, R5, UR18, R4 ;  /* 0x0000001205047c24 */ /* 0x000fe4000f8e0204 */
[----:B------:R-:W-:Y:S01]  /*63a0*/  IMAD R19, R6, UR4, R19 ;  /* 0x0000000406137c24 */ /* 0x000fe2000f8e0213 */
[----:B------:R-:W-:Y:S01]  /*63b0*/  ULDC UR4, c[0x0][0x600] ;  /* 0x0001800000047ab9 */ /* 0x000fe20000000800 */
[----:B------:R-:W-:-:S02]  /*63c0*/  IMAD R17, R4, UR5, R17 ;  /* 0x0000000504117c24 */ /* 0x000fc4000f8e0211 */
[----:B------:R-:W-:Y:S02]  /*63d0*/  IMAD R6, R19, UR4, R18 ;  /* 0x0000000413067c24 */ /* 0x000fe4000f8e0212 */
[----:B------:R-:W-:Y:S02]  /*63e0*/  IMAD.MOV.U32 R10, RZ, RZ, 0x1 ;  /* 0x00000001ff0a7424 */ /* 0x000fe400078e00ff */
[----:B------:R-:W-:Y:S01]  /*63f0*/  IMAD.MOV.U32 R5, RZ, RZ, R16 ;  /* 0x000000ffff057224 */ /* 0x000fe200078e0010 */
[----:B------:R-:W-:Y:S02]  /*6400*/  SEL R4, R6, R17, !P4 ;  /* 0x0000001106047207 */ /* 0x000fe40006000000 */
[----:B------:R-:W-:-:S07]  /*6410*/  SEL R6, R17, R6, !P4 ;  /* 0x0000000611067207 */ /* 0x000fce0006000000 */
.L_x_116:
[----:B------:R-:W-:Y:S05]  /*6420*/  BSYNC B1 ;  /* 0x0000000000017941 */ /* 0x000fea0003800000 */
.L_x_115:
[----:B------:R-:W-:-:S13]  /*6430*/  LOP3.LUT P1, RZ, R10, 0xff, RZ, 0xc0, !PT ;  /* 0x000000ff0aff7812 */ /* 0x000fda000782c0ff */
[----:B------:R-:W-:Y:S05]  /*6440*/  @P1 BRA `(.L_x_119) ;  /* 0xfffffff4004c1947 */ /* 0x000fea000383ffff */
[----:B------:R-:W-:Y:S05]  /*6450*/  BSYNC B0 ;  /* 0x0000000000007941 */ /* 0x000fea0003800000 */
.L_x_107:
[----:B------:R-:W-:-:S03]  /*6460*/  UMOV UR4, 0xffffffff ;  /* 0xffffffff00047882 */ /* 0x000fc60000000000 */
[----:B------:R-:W-:Y:S05]  /*6470*/  BRA.DIV UR4, `(.L_x_120) ;  /* 0x0000001204ac7947 */ /* 0x000fea000b800000 */
[----:B------:R-:W-:-:S13]  /*6480*/  ELECT P0, URZ, PT ;  /* 0x00000000003f782f */ /* 0x000fda0003800000 */
.L_x_160:
[----:B------:R-:W-:Y:S04]  /*6490*/  BSSY B0, `(.L_x_121) ;  /* 0x0000103000007945 */ /* 0x000fe80003800000 */
[----:B------:R-:W-:Y:S05]  /*64a0*/  @!P0 BRA `(.L_x_122) ;  /* 0x0000001000048947 */ /* 0x000fea0003800000 */
[----:B------:R-:W-:-:S04]  /*64b0*/  LOP3.LUT R7, R7, 0x2, RZ, 0xfc, !PT ;  /* 0x0000000207077812 */ /* 0x000fc800078efcff */
[----:B------:R-:W-:-:S13]  /*64c0*/  ISETP.NE.AND P0, PT, R7, 0x3, PT ;  /* 0x000000030700780c */ /* 0x000fda0003f05270 */
[----:B------:R-:W-:Y:S05]  /*64d0*/  @!P0 BRA `(.L_x_123) ;  /* 0x0000000000048947 */ /* 0x000fea0003800000 */
[----:B------:R-:W-:Y:S01]  /*64e0*/  BPT.TRAP 0x1 ;  /* 0x000000040000795c */ /* 0x000fe20000300000 */
.L_x_123:
[----:B------:R-:W0:Y:S01]  /*64f0*/  S2R R3, SR_CgaCtaId ;  /* 0x0000000000037919 */ /* 0x000e220000008800 */
[----:B------:R-:W-:Y:S02]  /*6500*/  MOV R0, 0x400 ;  /* 0x0000040000007802 */ /* 0x000fe40000000f00 */
[----:B------:R-:W-:Y:S02]  /*6510*/  SHF.L.U32 R2, R13, 0x1f, RZ ;  /* 0x0000001f0d027819 */ /* 0x000fe400000006ff */
[----:B0-----:R-:W-:-:S05]  /*6520*/  LEA R3, R3, R0, 0x18 ;  /* 0x0000000003037211 */ /* 0x001fca00078ec0ff */
[----:B------:R-:W-:-:S04]  /*6530*/  VIADD R3, R3, 0xe0 ;  /* 0x000000e003037836 */ /* 0x000fc80000000000 */
[C---:B------:R-:W-:Y:S02]  /*6540*/  IMAD R5, R12.reuse, 0x8, R3 ;  /* 0x000000080c057824 */ /* 0x040fe400078e0203 */
[----:B------:R-:W-:Y:S02]  /*6550*/  VIADD R12, R12, 0x1 ;  /* 0x000000010c0c7836 */ /* 0x000fe40000000000 */
[----:B------:R-:W0:Y:S03]  /*6560*/  SYNCS.PHASECHK.TRANS64.TRYWAIT P0, [R5+URZ], R2 ;  /* 0x00000002050075a7 */ /* 0x000e26000800017f */
[----:B------:R-:W-:-:S04]  /*6570*/  ISETP.NE.AND P1, PT, R12, 0x1c, PT ;  /* 0x0000001c0c00780c */ /* 0x000fc80003f25270 */
[----:B------:R-:W-:Y:S02]  /*6580*/  SEL R0, RZ, 0x1, P1 ;  /* 0x00000001ff007807 */ /* 0x000fe40000800000 */
[----:B------:R-:W-:Y:S02]  /*6590*/  SEL R12, R12, RZ, P1 ;  /* 0x000000ff0c0c7207 */ /* 0x000fe40000800000 */
[----:B------:R-:W-:-:S03]  /*65a0*/  LOP3.LUT R13, R13, R0, RZ, 0x3c, !PT ;  /* 0x000000000d0d7212 */ /* 0x000fc600078e3cff */
[----:B------:R-:W-:Y:S01]  /*65b0*/  IMAD R7, R12, 0x8, R3 ;  /* 0x000000080c077824 */ /* 0x000fe200078e0203 */
[----:B------:R-:W-:Y:S01]  /*65c0*/  SHF.L.U32 R4, R13, 0x1f, RZ ;  /* 0x0000001f0d047819 */ /* 0x000fe200000006ff */
[----:B0-----:R-:W-:Y:S06]  /*65d0*/  @!P0 BRA `(.L_x_124) ;  /* 0x0000001000788947 */ /* 0x001fec0003800000 */
.L_x_161:
[----:B------:R-:W1:Y:S01]  /*65e0*/  SYNCS.PHASECHK.TRANS64.TRYWAIT P0, [R7+URZ], R4 ;  /* 0x00000004070075a7 */ /* 0x000e62000800017f */
[----:B------:R-:W-:-:S05]  /*65f0*/  VIADD R0, R12, 0x1 ;  /* 0x000000010c007836 */ /* 0x000fca0000000000 */
[----:B------:R-:W-:-:S04]  /*6600*/  ISETP.NE.AND P1, PT, R0, 0x1c, PT ;  /* 0x0000001c0000780c */ /* 0x000fc80003f25270 */
[----:B0-----:R-:W-:Y:S02]  /*6610*/  SEL R2, RZ, 0x1, P1 ;  /* 0x00000001ff027807 */ /* 0x001fe40000800000 */
[----:B------:R-:W-:Y:S02]  /*6620*/  SEL R0, R0, RZ, P1 ;  /* 0x000000ff00007207 */ /* 0x000fe40000800000 */
[----:B------:R-:W-:-:S03]  /*6630*/  LOP3.LUT R13, R13, R2, RZ, 0x3c, !PT ;  /* 0x000000020d0d7212 */ /* 0x000fc600078e3cff */
[----:B------:R-:W-:Y:S01]  /*6640*/  IMAD R6, R0, 0x8, R3 ;  /* 0x0000000800067824 */ /* 0x000fe200078e0203 */
[----:B------:R-:W-:Y:S01]  /*6650*/  SHF.L.U32 R5, R13, 0x1f, RZ ;  /* 0x0000001f0d057819 */ /* 0x000fe200000006ff */
[----:B-1----:R-:W-:Y:S06]  /*6660*/  @!P0 BRA `(.L_x_125) ;  /* 0x0000001000688947 */ /* 0x002fec0003800000 */
.L_x_162:
[----:B------:R-:W1:Y:S01]  /*6670*/  SYNCS.PHASECHK.TRANS64.TRYWAIT P0, [R6+URZ], R5 ;  /* 0x00000005060075a7 */ /* 0x000e62000800017f */
[----:B------:R-:W-:-:S05]  /*6680*/  VIADD R0, R0, 0x1 ;  /* 0x0000000100007836 */ /* 0x000fca0000000000 */
[----:B------:R-:W-:-:S04]  /*6690*/  ISETP.NE.AND P1, PT, R0, 0x1c, PT ;  /* 0x0000001c0000780c */ /* 0x000fc80003f25270 */
[----:B------:R-:W-:Y:S02]  /*66a0*/  SEL R2, RZ, 0x1, P1 ;  /* 0x00000001ff027807 */ /* 0x000fe40000800000 */
[----:B------:R-:W-:Y:S02]  /*66b0*/  SEL R0, R0, RZ, P1 ;  /* 0x000000ff00007207 */ /* 0x000fe40000800000 */
[----:B------:R-:W-:-:S03]  /*66c0*/  LOP3.LUT R13, R13, R2, RZ, 0x3c, !PT ;  /* 0x000000020d0d7212 */ /* 0x000fc600078e3cff */
[----:B0-----:R-:W-:Y:S01]  /*66d0*/  IMAD R7, R0, 0x8, R3 ;  /* 0x0000000800077824 */ /* 0x001fe200078e0203 */
[----:B------:R-:W-:Y:S01]  /*66e0*/  SHF.L.U32 R4, R13, 0x1f, RZ ;  /* 0x0000001f0d047819 */ /* 0x000fe200000006ff */
[----:B-1----:R-:W-:Y:S06]  /*66f0*/  @!P0 BRA `(.L_x_126) ;  /* 0x0000001000588947 */ /* 0x002fec0003800000 */
.L_x_163:
        /* <DEDUP_REMOVED lines=9> */
.L_x_164:
        /* <DEDUP_REMOVED lines=9> */
.L_x_165:
        /* <DEDUP_REMOVED lines=9> */
.L_x_166:
        /* <DEDUP_REMOVED lines=9> */
.L_x_167:
        /* <DEDUP_REMOVED lines=9> */
.L_x_168:
        /* <DEDUP_REMOVED lines=9> */
.L_x_169:
        /* <DEDUP_REMOVED lines=9> */
.L_x_170:
        /* <DEDUP_REMOVED lines=9> */
.L_x_171:
        /* <DEDUP_REMOVED lines=9> */
.L_x_172:
        /* <DEDUP_REMOVED lines=9> */
.L_x_173:
        /* <DEDUP_REMOVED lines=9> */
.L_x_174:
        /* <DEDUP_REMOVED lines=9> */
.L_x_175:
        /* <DEDUP_REMOVED lines=9> */
.L_x_176:
        /* <DEDUP_REMOVED lines=9> */
.L_x_177:
        /* <DEDUP_REMOVED lines=9> */
.L_x_178:
        /* <DEDUP_REMOVED lines=9> */
.L_x_179:
        /* <DEDUP_REMOVED lines=9> */
.L_x_180:
        /* <DEDUP_REMOVED lines=9> */
.L_x_181:
        /* <DEDUP_REMOVED lines=9> */
.L_x_182:
        /* <DEDUP_REMOVED lines=9> */
.L_x_183:
        /* <DEDUP_REMOVED lines=9> */
.L_x_184:
        /* <DEDUP_REMOVED lines=9> */
.L_x_185:
        /* <DEDUP_REMOVED lines=9> */
.L_x_186:
[----:B------:R-:W1:Y:S01]  /*73f0*/  SYNCS.PHASECHK.TRANS64.TRYWAIT P0, [R6+URZ], R5 ;  /* 0x00000005060075a7 */ /* 0x000e62000800017f */
[----:B------:R-:W-:-:S05]  /*7400*/  VIADD R0, R0, 0x1 ;  /* 0x0000000100007836 */ /* 0x000fca0000000000 */
[----:B------:R-:W-:-:S04]  /*7410*/  ISETP.NE.AND P1, PT, R0, 0x1c, PT ;  /* 0x0000001c0000780c */ /* 0x000fc80003f25270 */
[----:B------:R-:W-:Y:S02]  /*7420*/  SEL R2, RZ, 0x1, P1 ;  /* 0x00000001ff027807 */ /* 0x000fe40000800000 */
[----:B------:R-:W-:Y:S02]  /*7430*/  SEL R0, R0, RZ, P1 ;  /* 0x000000ff00007207 */ /* 0x000fe40000800000 */
[----:B------:R-:W-:Y:S01]  /*7440*/  LOP3.LUT R2, R13, R2, RZ, 0x3c, !PT ;  /* 0x000000020d027212 */ /* 0x000fe200078e3cff */
[----:B-1----:R-:W-:Y:S06]  /*7450*/  @!P0 BRA `(.L_x_150) ;  /* 0x0000000800e08947 */ /* 0x002fec0003800000 */
.L_x_187:
[----:B------:R-:W-:Y:S01]  /*7460*/  IMAD R3, R0, 0x8, R3 ;  /* 0x0000000800037824 */ /* 0x000fe200078e0203 */
[----:B------:R-:W-:-:S07]  /*7470*/  SHF.L.U32 R0, R2, 0x1f, RZ ;  /* 0x0000001f02007819 */ /* 0x000fce00000006ff */
.L_x_151:
[----:B--2---:R2:W3:Y:S02]  /*7480*/  SYNCS.PHASECHK.TRANS64.TRYWAIT P0, [R3+URZ], R0 ;  /* 0x00000000030075a7 */ /* 0x0044e4000800017f */
[----:B---3--:R-:W-:Y:S05]  /*7490*/  @!P0 NANOSLEEP.SYNCS 0x989680 ;  /* 0x009896800000895d */ /* 0x008fea0003900000 */
[----:B------:R-:W3:Y:S02]  /*74a0*/  @!P0 SYNCS.PHASECHK.TRANS64 P0, [R3+URZ], R0 ;  /* 0x00000000030085a7 */ /* 0x000ee4000800007f */
[----:B---3--:R-:W-:Y:S05]  /*74b0*/  @!P0 BRA `(.L_x_151) ;  /* 0xfffffffc00f08947 */ /* 0x008fea000383ffff */
.L_x_122:
[----:B------:R-:W-:Y:S05]  /*74c0*/  BSYNC B0 ;  /* 0x0000000000007941 */ /* 0x000fea0003800000 */
.L_x_121:
[----:B------:R-:W-:Y:S05]  /*74d0*/  EXIT ;  /* 0x000000000000794d */ /* 0x000fea0003800000 */
.L_x_16:
[----:B0-----:R-:W-:-:S04]  /*74e0*/  IMAD.U32 R15, RZ, RZ, UR15 ;  /* 0x0000000fff0f7e24 */ /* 0x001fc8000f8e00ff */
[----:B------:R0:W1:Y:S03]  /*74f0*/  SYNCS.PHASECHK.TRANS64.TRYWAIT P0, [R15+URZ+-0x8], R14 ;  /* 0xfffff80e0f0075a7 */ /* 0x000066000800017f */
[----:B-1----:R-:W-:Y:S05]  /*7500*/  @!P0 NANOSLEEP.SYNCS 0x989680 ;  /* 0x009896800000895d */ /* 0x002fea0003900000 */
[----:B------:R-:W1:Y:S02]  /*7510*/  @!P0 SYNCS.PHASECHK.TRANS64 P0, [R15+URZ+-0x8], R14 ;  /* 0xfffff80e0f0085a7 */ /* 0x000e64000800007f */
[----:B-1----:R-:W-:Y:S05]  /*7520*/  @!P0 BRA `(.L_x_16) ;  /* 0xfffffffc00ec8947 */ /* 0x002fea000383ffff */
[----:B------:R-:W-:Y:S05]  /*7530*/  BRA `(.L_x_152) ;  /* 0xffffffa000b07947 */ /* 0x000fea000383ffff */
.L_x_21:
[----:B-1----:R-:W-:-:S04]  /*7540*/  IMAD.U32 R15, RZ, RZ, UR6 ;  /* 0x00000006ff0f7e24 */ /* 0x002fc8000f8e00ff */
[----:B------:R1:W2:Y:S03]  /*7550*/  SYNCS.PHASECHK.TRANS64.TRYWAIT P0, [R15+URZ], R14 ;  /* 0x0000000e0f0075a7 */ /* 0x0002a6000800017f */
[----:B--2---:R-:W-:Y:S05]  /*7560*/  @!P0 NANOSLEEP.SYNCS 0x989680 ;  /* 0x009896800000895d */ /* 0x004fea0003900000 */
[----:B------:R-:W2:Y:S02]  /*7570*/  @!P0 SYNCS.PHASECHK.TRANS64 P0, [R15+URZ], R14 ;  /* 0x0000000e0f0085a7 */ /* 0x000ea4000800007f */
[----:B--2---:R-:W-:Y:S05]  /*7580*/  @!P0 BRA `(.L_x_21) ;  /* 0xfffffffc00ec8947 */ /* 0x004fea000383ffff */
[----:B------:R-:W-:Y:S05]  /*7590*/  BRA `(.L_x_20) ;  /* 0xffffffa400587947 */ /* 0x000fea000383ffff */
.L_x_27:
[----:B-1----:R-:W-:-:S04]  /*75a0*/  IMAD.U32 R16, RZ, RZ, UR9 ;  /* 0x00000009ff107e24 */ /* 0x002fc8000f8e00ff */
[----:B------:R1:W2:Y:S03]  /*75b0*/  SYNCS.PHASECHK.TRANS64.TRYWAIT P0, [R16+URZ], R15 ;  /* 0x0000000f100075a7 */ /* 0x0002a6000800017f */
[----:B--2---:R-:W-:Y:S05]  /*75c0*/  @!P0 NANOSLEEP.SYNCS 0x989680 ;  /* 0x009896800000895d */ /* 0x004fea0003900000 */
[----:B------:R-:W2:Y:S02]  /*75d0*/  @!P0 SYNCS.PHASECHK.TRANS64 P0, [R16+URZ], R15 ;  /* 0x0000000f100085a7 */ /* 0x000ea4000800007f */
[----:B--2---:R-:W-:Y:S05]  /*75e0*/  @!P0 BRA `(.L_x_27) ;  /* 0xfffffffc00ec8947 */ /* 0x004fea000383ffff */
[----:B------:R-:W-:Y:S05]  /*75f0*/  BRA `(.L_x_26) ;  /* 0xffffffa800ac7947 */ /* 0x000fea000383ffff */
.L_x_35:
[----:B0-----:R-:W-:-:S04]  /*7600*/  IMAD.U32 R15, RZ, RZ, UR15 ;  /* 0x0000000fff0f7e24 */ /* 0x001fc8000f8e00ff */
[----:B------:R0:W1:Y:S03]  /*7610*/  SYNCS.PHASECHK.TRANS64.TRYWAIT P0, [R15+URZ+0x8], R14 ;  /* 0x0000080e0f0075a7 */ /* 0x000066000800017f */
[----:B-1----:R-:W-:Y:S05]  /*7620*/  @!P0 NANOSLEEP.SYNCS 0x989680 ;  /* 0x009896800000895d */ /* 0x002fea0003900000 */
[----:B------:R-:W1:Y:S02]  /*7630*/  @!P0 SYNCS.PHASECHK.TRANS64 P0, [R15+URZ+0x8], R14 ;  /* 0x0000080e0f0085a7 */ /* 0x000e64000800007f */
[----:B-1----:R-:W-:Y:S05]  /*7640*/  @!P0 BRA `(.L_x_35) ;  /* 0xfffffffc00ec8947 */ /* 0x002fea000383ffff */
[----:B------:R-:W-:Y:S05]  /*7650*/  BRA `(.L_x_153) ;  /* 0xffffffb000e47947 */ /* 0x000fea000383ffff */
.L_x_108:
[----:B------:R-:W-:Y:S01]  /*7660*/  BSSY B1, `(.L_x_154) ;  /* 0x0000006000017945 */ /* 0x000fe20003800000 */
[----:B------:R-:W-:-:S07]  /*7670*/  IMAD.MOV.U32 R10, RZ, RZ, -0x1 ;  /* 0xffffffffff0a7424 */ /* 0x000fce00078e00ff */
[----:B------:R-:W-:Y:S05]  /*7680*/  WARPSYNC.COLLECTIVE R10, `(.L_x_155) ;  /* 0x000000000a0c7348 */ /* 0x000fea0003c00000 */
[----:B------:R-:W-:Y:S02]  /*7690*/  ELECT P1, UR62, PT ;  /* 0x00000000003e782f */ /* 0x000fe40003820000 */
[----:B------:R-:W-:Y:S01]  /*76a0*/  MOV R10, UR62 ;  /* 0x0000003e000a7c02 */ /* 0x000fe20008000f00 */
[----:B------:R-:W-:Y:S10]  /*76b0*/  ENDCOLLECTIVE ;  /* 0x000000000000791b */ /* 0x000ff40003800000 */
.L_x_155:
[----:B------:R-:W-:Y:S05]  /*76c0*/  BSYNC B1 ;  /* 0x0000000000017941 */ /* 0x000fea0003800000 */
.L_x_154:
[----:B------:R-:W-:Y:S05]  /*76d0*/  BRA `(.L_x_156) ;  /* 0xffffffe000b47947 */ /* 0x000fea000383ffff */
.L_x_111:
[----:B-1----:R1:W2:Y:S02]  /*76e0*/  SYNCS.PHASECHK.TRANS64.TRYWAIT P1, [R19+URZ+0xe0], R10 ;  /* 0x0000e00a130075a7 */ /* 0x0022a4000802017f */
[----:B--2---:R-:W-:Y:S05]  /*76f0*/  @!P1 NANOSLEEP.SYNCS 0x989680 ;  /* 0x009896800000995d */ /* 0x004fea0003900000 */
[----:B------:R-:W2:Y:S02]  /*7700*/  @!P1 SYNCS.PHASECHK.TRANS64 P1, [R19+URZ+0xe0], R10 ;  /* 0x0000e00a130095a7 */ /* 0x000ea4000802007f */
[----:B--2---:R-:W-:Y:S05]  /*7710*/  @!P1 BRA `(.L_x_111) ;  /* 0xfffffffc00f09947 */ /* 0x004fea000383ffff */
[----:B------:R-:W-:Y:S05]  /*7720*/  BRA `(.L_x_157) ;  /* 0xffffffe000e87947 */ /* 0x000fea000383ffff */
.L_x_120:
[----:B------:R-:W-:Y:S01]  /*7730*/  BSSY B0, `(.L_x_158) ;  /* 0x0000006000007945 */ /* 0x000fe20003800000 */
[----:B------:R-:W-:-:S07]  /*7740*/  IMAD.MOV.U32 R10, RZ, RZ, -0x1 ;  /* 0xffffffffff0a7424 */ /* 0x000fce00078e00ff */
[----:B------:R-:W-:Y:S05]  /*7750*/  WARPSYNC.COLLECTIVE R10, `(.L_x_159) ;  /* 0x000000000a0c7348 */ /* 0x000fea0003c00000 */
[----:B------:R-:W-:Y:S02]  /*7760*/  ELECT P1, UR62, PT ;  /* 0x00000000003e782f */ /* 0x000fe40003820000 */
[----:B------:R-:W-:Y:S01]  /*7770*/  MOV R10, UR62 ;  /* 0x0000003e000a7c02 */ /* 0x000fe20008000f00 */
[----:B------:R-:W-:Y:S10]  /*7780*/  ENDCOLLECTIVE ;  /* 0x000000000000791b */ /* 0x000ff40003800000 */
.L_x_159:
[----:B------:R-:W-:Y:S05]  /*7790*/  BSYNC B0 ;  /* 0x0000000000007941 */ /* 0x000fea0003800000 */
.L_x_158:
[----:B------:R-:W-:Y:S01]  /*77a0*/  PLOP3.LUT P0, PT, P1, PT, PT, 0x80, 0x0 ;  /* 0x000000000000781c */ /* 0x000fe20000f0f070 */
[----:B------:R-:W-:-:S12]  /*77b0*/  BRA `(.L_x_160) ;  /* 0xffffffec00347947 */ /* 0x000fd8000383ffff */
.L_x_124:
[----:B0-----:R0:W1:Y:S02]  /*77c0*/  SYNCS.PHASECHK.TRANS64.TRYWAIT P0, [R5+URZ], R2 ;  /* 0x00000002050075a7 */ /* 0x001064000800017f */
[----:B-1----:R-:W-:Y:S05]  /*77d0*/  @!P0 NANOSLEEP.SYNCS 0x989680 ;  /* 0x009896800000895d */ /* 0x002fea0003900000 */
[----:B------:R-:W1:Y:S02]  /*77e0*/  @!P0 SYNCS.PHASECHK.TRANS64 P0, [R5+URZ], R2 ;  /* 0x00000002050085a7 */ /* 0x000e64000800007f */
[----:B-1----:R-:W-:Y:S05]  /*77f0*/  @!P0 BRA `(.L_x_124) ;  /* 0xfffffffc00f08947 */ /* 0x002fea000383ffff */
[----:B------:R-:W-:Y:S05]  /*7800*/  BRA `(.L_x_161) ;  /* 0xffffffec00747947 */ /* 0x000fea000383ffff */
.L_x_125:
[----:B0-----:R0:W1:Y:S02]  /*7810*/  SYNCS.PHASECHK.TRANS64.TRYWAIT P0, [R7+URZ], R4 ;  /* 0x00000004070075a7 */ /* 0x001064000800017f */
[----:B-1----:R-:W-:Y:S05]  /*7820*/  @!P0 NANOSLEEP.SYNCS 0x989680 ;  /* 0x009896800000895d */ /* 0x002fea0003900000 */
[----:B------:R-:W1:Y:S02]  /*7830*/  @!P0 SYNCS.PHASECHK.TRANS64 P0, [R7+URZ], R4 ;  /* 0x00000004070085a7 */ /* 0x000e64000800007f */
[----:B-1----:R-:W-:Y:S05]  /*7840*/  @!P0 BRA `(.L_x_125) ;  /* 0xfffffffc00f08947 */ /* 0x002fea000383ffff */
[----:B------:R-:W-:Y:S05]  /*7850*/  BRA `(.L_x_162) ;  /* 0xffffffec00847947 */ /* 0x000fea000383ffff */
.L_x_126:
[----:B0-----:R0:W1:Y:S02]  /*7860*/  SYNCS.PHASECHK.TRANS64.TRYWAIT P0, [R6+URZ], R5 ;  /* 0x00000005060075a7 */ /* 0x001064000800017f */
[----:B-1----:R-:W-:Y:S05]  /*7870*/  @!P0 NANOSLEEP.SYNCS 0x989680 ;  /* 0x009896800000895d */ /* 0x002fea0003900000 */
[----:B------:R-:W1:Y:S02]  /*7880*/  @!P0 SYNCS.PHASECHK.TRANS64 P0, [R6+URZ], R5 ;  /* 0x00000005060085a7 */ /* 0x000e64000800007f */
[----:B-1----:R-:W-:Y:S05]  /*7890*/  @!P0 BRA `(.L_x_126) ;  /* 0xfffffffc00f08947 */ /* 0x002fea000383ffff */
[----:B------:R-:W-:Y:S05]  /*78a0*/  BRA `(.L_x_163) ;  /* 0xffffffec00947947 */ /* 0x000fea000383ffff */
.L_x_127:
[----:B0-----:R0:W1:Y:S02]  /*78b0*/  SYNCS.PHASECHK.TRANS64.TRYWAIT P0, [R7+URZ], R4 ;  /* 0x00000004070075a7 */ /* 0x001064000800017f */
[----:B-1----:R-:W-:Y:S05]  /*78c0*/  @!P0 NANOSLEEP.SYNCS 0x989680 ;  /* 0x009896800000895d */ /* 0x002fea0003900000 */
[----:B------:R-:W1:Y:S02]  /*78d0*/  @!P0 SYNCS.PHASECHK.TRANS64 P0, [R7+URZ], R4 ;  /* 0x00000004070085a7 */ /* 0x000e64000800007f */
[----:B-1----:R-:W-:Y:S05]  /*78e0*/  @!P0 BRA `(.L_x_127) ;  /* 0xfffffffc00f08947 */ /* 0x002fea000383ffff */
[----:B------:R-:W-:Y:S05]  /*78f0*/  BRA `(.L_x_164) ;  /* 0xffffffec00a47947 */ /* 0x000fea000383ffff */
.L_x_128:
[----:B0-----:R0:W1:Y:S02]  /*7900*/  SYNCS.PHASECHK.TRANS64.TRYWAIT P0, [R6+URZ], R5 ;  /* 0x00000005060075a7 */ /* 0x001064000800017f */
[----:B-1----:R-:W-:Y:S05]  /*7910*/  @!P0 NANOSLEEP.SYNCS 0x989680 ;  /* 0x009896800000895d */ /* 0x002fea0003900000 */
[----:B------:R-:W1:Y:S02]  /*7920*/  @!P0 SYNCS.PHASECHK.TRANS64 P0, [R6+URZ], R5 ;  /* 0x00000005060085a7 */ /* 0x000e64000800007f */
[----:B-1----:R-:W-:Y:S05]  /*7930*/  @!P0 BRA `(.L_x_128) ;  /* 0xfffffffc00f08947 */ /* 0x002fea000383ffff */
[----:B------:R-:W-:Y:S05]  /*7940*/  BRA `(.L_x_165) ;  /* 0xffffffec00b47947 */ /* 0x000fea000383ffff */
.L_x_129:
[----:B0-----:R0:W1:Y:S02]  /*7950*/  SYNCS.PHASECHK.TRANS64.TRYWAIT P0, [R7+URZ], R4 ;  /* 0x00000004070075a7 */ /* 0x001064000800017f */
[----:B-1----:R-:W-:Y:S05]  /*7960*/  @!P0 NANOSLEEP.SYNCS 0x989680 ;  /* 0x009896800000895d */ /* 0x002fea0003900000 */
[----:B------:R-:W1:Y:S02]  /*7970*/  @!P0 SYNCS.PHASECHK.TRANS64 P0, [R7+URZ], R4 ;  /* 0x00000004070085a7 */ /* 0x000e64000800007f */
[----:B-1----:R-:W-:Y:S05]  /*7980*/  @!P0 BRA `(.L_x_129) ;  /* 0xfffffffc00f08947 */ /* 0x002fea000383ffff */
[----:B------:R-:W-:Y:S05]  /*7990*/  BRA `(.L_x_166) ;  /* 0xffffffec00c47947 */ /* 0x000fea000383ffff */
.L_x_130:
[----:B0-----:R0:W1:Y:S02]  /*79a0*/  SYNCS.PHASECHK.TRANS64.TRYWAIT P0, [R6+URZ], R5 ;  /* 0x00000005060075a7 */ /* 0x001064000800017f */
[----:B-1----:R-:W-:Y:S05]  /*79b0*/  @!P0 NANOSLEEP.SYNCS 0x989680 ;  /* 0x009896800000895d */ /* 0x002fea0003900000 */
[----:B------:R-:W1:Y:S02]  /*79c0*/  @!P0 SYNCS.PHASECHK.TRANS64 P0, [R6+URZ], R5 ;  /* 0x00000005060085a7 */ /* 0x000e64000800007f */
[----:B-1----:R-:W-:Y:S05]  /*79d0*/  @!P0 BRA `(.L_x_130) ;  /* 0xfffffffc00f08947 */ /* 0x002fea000383ffff */
[----:B------:R-:W-:Y:S05]  /*79e0*/  BRA `(.L_x_167) ;  /* 0xffffffec00d47947 */ /* 0x000fea000383ffff */
.L_x_131:
[----:B0-----:R0:W1:Y:S02]  /*79f0*/  SYNCS.PHASECHK.TRANS64.TRYWAIT P0, [R7+URZ], R4 ;  /* 0x00000004070075a7 */ /* 0x001064000800017f */
[----:B-1----:R-:W-:Y:S05]  /*7a00*/  @!P0 NANOSLEEP.SYNCS 0x989680 ;  /* 0x009896800000895d */ /* 0x002fea0003900000 */
[----:B------:R-:W1:Y:S02]  /*7a10*/  @!P0 SYNCS.PHASECHK.TRANS64 P0, [R7+URZ], R4 ;  /* 0x00000004070085a7 */ /* 0x000e64000800007f */
[----:B-1----:R-:W-:Y:S05]  /*7a20*/  @!P0 BRA `(.L_x_131) ;  /* 0xfffffffc00f08947 */ /* 0x002fea000383ffff */
[----:B------:R-:W-:Y:S05]  /*7a30*/  BRA `(.L_x_168) ;  /* 0xffffffec00e47947 */ /* 0x000fea000383ffff */
.L_x_132:
[----:B0-----:R0:W1:Y:S02]  /*7a40*/  SYNCS.PHASECHK.TRANS64.TRYWAIT P0, [R6+URZ], R5 ;  /* 0x00000005060075a7 */ /* 0x001064000800017f */
[----:B-1----:R-:W-:Y:S05]  /*7a50*/  @!P0 NANOSLEEP.SYNCS 0x989680 ;  /* 0x009896800000895d */ /* 0x002fea0003900000 */
[----:B------:R-:W1:Y:S02]  /*7a60*/  @!P0 SYNCS.PHASECHK.TRANS64 P0, [R6+URZ], R5 ;  /* 0x00000005060085a7 */ /* 0x000e64000800007f */
[----:B-1----:R-:W-:Y:S05]  /*7a70*/  @!P0 BRA `(.L_x_132) ;  /* 0xfffffffc00f08947 */ /* 0x002fea000383ffff */
[----:B------:R-:W-:Y:S05]  /*7a80*/  BRA `(.L_x_169) ;  /* 0xffffffec00f47947 */ /* 0x000fea000383ffff */
.L_x_133:
[----:B0-----:R0:W1:Y:S02]  /*7a90*/  SYNCS.PHASECHK.TRANS64.TRYWAIT P0, [R7+URZ], R4 ;  /* 0x00000004070075a7 */ /* 0x001064000800017f */
[----:B-1----:R-:W-:Y:S05]  /*7aa0*/  @!P0 NANOSLEEP.SYNCS 0x989680 ;  /* 0x009896800000895d */ /* 0x002fea0003900000 */
[----:B------:R-:W1:Y:S02]  /*7ab0*/  @!P0 SYNCS.PHASECHK.TRANS64 P0, [R7+URZ], R4 ;  /* 0x00000004070085a7 */ /* 0x000e64000800007f */
[----:B-1----:R-:W-:Y:S05]  /*7ac0*/  @!P0 BRA `(.L_x_133) ;  /* 0xfffffffc00f08947 */ /* 0x002fea000383ffff */
[----:B------:R-:W-:Y:S05]  /*7ad0*/  BRA `(.L_x_170) ;  /* 0xfffffff000047947 */ /* 0x000fea000383ffff */
.L_x_134:
[----:B0-----:R0:W1:Y:S02]  /*7ae0*/  SYNCS.PHASECHK.TRANS64.TRYWAIT P0, [R6+URZ], R5 ;  /* 0x00000005060075a7 */ /* 0x001064000800017f */
[----:B-1----:R-:W-:Y:S05]  /*7af0*/  @!P0 NANOSLEEP.SYNCS 0x989680 ;  /* 0x009896800000895d */ /* 0x002fea0003900000 */
[----:B------:R-:W1:Y:S02]  /*7b00*/  @!P0 SYNCS.PHASECHK.TRANS64 P0, [R6+URZ], R5 ;  /* 0x00000005060085a7 */ /* 0x000e64000800007f */
[----:B-1----:R-:W-:Y:S05]  /*7b10*/  @!P0 BRA `(.L_x_134) ;  /* 0xfffffffc00f08947 */ /* 0x002fea000383ffff */
[----:B------:R-:W-:Y:S05]  /*7b20*/  BRA `(.L_x_171) ;  /* 0xfffffff000147947 */ /* 0x000fea000383ffff */
.L_x_135:
[----:B0-----:R0:W1:Y:S02]  /*7b30*/  SYNCS.PHASECHK.TRANS64.TRYWAIT P0, [R7+URZ], R4 ;  /* 0x00000004070075a7 */ /* 0x001064000800017f */
[----:B-1----:R-:W-:Y:S05]  /*7b40*/  @!P0 NANOSLEEP.SYNCS 0x989680 ;  /* 0x009896800000895d */ /* 0x002fea0003900000 */
[----:B------:R-:W1:Y:S02]  /*7b50*/  @!P0 SYNCS.PHASECHK.TRANS64 P0, [R7+URZ], R4 ;  /* 0x00000004070085a7 */ /* 0x000e64000800007f */
[----:B-1----:R-:W-:Y:S05]  /*7b60*/  @!P0 BRA `(.L_x_135) ;  /* 0xfffffffc00f08947 */ /* 0x002fea000383ffff */
[----:B------:R-:W-:Y:S05]  /*7b70*/  BRA `(.L_x_172) ;  /* 0xfffffff000247947 */ /* 0x000fea000383ffff */
.L_x_136:
[----:B0-----:R0:W1:Y:S02]  /*7b80*/  SYNCS.PHASECHK.TRANS64.TRYWAIT P0, [R6+URZ], R5 ;  /* 0x00000005060075a7 */ /* 0x001064000800017f */
[----:B-1----:R-:W-:Y:S05]  /*7b90*/  @!P0 NANOSLEEP.SYNCS 0x989680 ;  /* 0x009896800000895d */ /* 0x002fea0003900000 */
[----:B------:R-:W1:Y:S02]  /*7ba0*/  @!P0 SYNCS.PHASECHK.TRANS64 P0, [R6+URZ], R5 ;  /* 0x00000005060085a7 */ /* 0x000e64000800007f */
[----:B-1----:R-:W-:Y:S05]  /*7bb0*/  @!P0 BRA `(.L_x_136) ;  /* 0xfffffffc00f08947 */ /* 0x002fea000383ffff */
[----:B------:R-:W-:Y:S05]  /*7bc0*/  BRA `(.L_x_173) ;  /* 0xfffffff000347947 */ /* 0x000fea000383ffff */
.L_x_137:
[----:B0-----:R0:W1:Y:S02]  /*7bd0*/  SYNCS.PHASECHK.TRANS64.TRYWAIT P0, [R7+URZ], R4 ;  /* 0x00000004070075a7 */ /* 0x001064000800017f */
[----:B-1----:R-:W-:Y:S05]  /*7be0*/  @!P0 NANOSLEEP.SYNCS 0x989680 ;  /* 0x009896800000895d */ /* 0x002fea0003900000 */
[----:B------:R-:W1:Y:S02]  /*7bf0*/  @!P0 SYNCS.PHASECHK.TRANS64 P0, [R7+URZ], R4 ;  /* 0x00000004070085a7 */ /* 0x000e64000800007f */
[----:B-1----:R-:W-:Y:S05]  /*7c00*/  @!P0 BRA `(.L_x_137) ;  /* 0xfffffffc00f08947 */ /* 0x002fea000383ffff */
[----:B------:R-:W-:Y:S05]  /*7c10*/  BRA `(.L_x_174) ;  /* 0xfffffff000447947 */ /* 0x000fea000383ffff */
.L_x_138:
[----:B0-----:R0:W1:Y:S02]  /*7c20*/  SYNCS.PHASECHK.TRANS64.TRYWAIT P0, [R6+URZ], R5 ;  /* 0x00000005060075a7 */ /* 0x001064000800017f */
[----:B-1----:R-:W-:Y:S05]  /*7c30*/  @!P0 NANOSLEEP.SYNCS 0x989680 ;  /* 0x009896800000895d */ /* 0x002fea0003900000 */
[----:B------:R-:W1:Y:S02]  /*7c40*/  @!P0 SYNCS.PHASECHK.TRANS64 P0, [R6+URZ], R5 ;  /* 0x00000005060085a7 */ /* 0x000e64000800007f */
[----:B-1----:R-:W-:Y:S05]  /*7c50*/  @!P0 BRA `(.L_x_138) ;  /* 0xfffffffc00f08947 */ /* 0x002fea000383ffff */
[----:B------:R-:W-:Y:S05]  /*7c60*/  BRA `(.L_x_175) ;  /* 0xfffffff000547947 */ /* 0x000fea000383ffff */
.L_x_139:
[----:B0-----:R0:W1:Y:S02]  /*7c70*/  SYNCS.PHASECHK.TRANS64.TRYWAIT P0, [R7+URZ], R4 ;  /* 0x00000004070075a7 */ /* 0x001064000800017f */
[----:B-1----:R-:W-:Y:S05]  /*7c80*/  @!P0 NANOSLEEP.SYNCS 0x989680 ;  /* 0x009896800000895d */ /* 0x002fea0003900000 */
[----:B------:R-:W1:Y:S02]  /*7c90*/  @!P0 SYNCS.PHASECHK.TRANS64 P0, [R7+URZ], R4 ;  /* 0x00000004070085a7 */ /* 0x000e64000800007f */
[----:B-1----:R-:W-:Y:S05]  /*7ca0*/  @!P0 BRA `(.L_x_139) ;  /* 0xfffffffc00f08947 */ /* 0x002fea000383ffff */
[----:B------:R-:W-:Y:S05]  /*7cb0*/  BRA `(.L_x_176) ;  /* 0xfffffff000647947 */ /* 0x000fea000383ffff */
.L_x_140:
[----:B0-----:R0:W1:Y:S02]  /*7cc0*/  SYNCS.PHASECHK.TRANS64.TRYWAIT P0, [R6+URZ], R5 ;  /* 0x00000005060075a7 */ /* 0x001064000800017f */
[----:B-1----:R-:W-:Y:S05]  /*7cd0*/  @!P0 NANOSLEEP.SYNCS 0x989680 ;  /* 0x009896800000895d */ /* 0x002fea0003900000 */
[----:B------:R-:W1:Y:S02]  /*7ce0*/  @!P0 SYNCS.PHASECHK.TRANS64 P0, [R6+URZ], R5 ;  /* 0x00000005060085a7 */ /* 0x000e64000800007f */
[----:B-1----:R-:W-:Y:S05]  /*7cf0*/  @!P0 BRA `(.L_x_140) ;  /* 0xfffffffc00f08947 */ /* 0x002fea000383ffff */
[----:B------:R-:W-:Y:S05]  /*7d00*/  BRA `(.L_x_177) ;  /* 0xfffffff000747947 */ /* 0x000fea000383ffff */
.L_x_141:
[----:B0-----:R0:W1:Y:S02]  /*7d10*/  SYNCS.PHASECHK.TRANS64.TRYWAIT P0, [R7+URZ], R4 ;  /* 0x00000004070075a7 */ /* 0x001064000800017f */
[----:B-1----:R-:W-:Y:S05]  /*7d20*/  @!P0 NANOSLEEP.SYNCS 0x989680 ;  /* 0x009896800000895d */ /* 0x002fea0003900000 */
[----:B------:R-:W1:Y:S02]  /*7d30*/  @!P0 SYNCS.PHASECHK.TRANS64 P0, [R7+URZ], R4 ;  /* 0x00000004070085a7 */ /* 0x000e64000800007f */
[----:B-1----:R-:W-:Y:S05]  /*7d40*/  @!P0 BRA `(.L_x_141) ;  /* 0xfffffffc00f08947 */ /* 0x002fea000383ffff */
[----:B------:R-:W-:Y:S05]  /*7d50*/  BRA `(.L_x_178) ;  /* 0xfffffff000847947 */ /* 0x000fea000383ffff */
.L_x_142:
[----:B0-----:R0:W1:Y:S02]  /*7d60*/  SYNCS.PHASECHK.TRANS64.TRYWAIT P0, [R6+URZ], R5 ;  /* 0x00000005060075a7 */ /* 0x001064000800017f */
[----:B-1----:R-:W-:Y:S05]  /*7d70*/  @!P0 NANOSLEEP.SYNCS 0x989680 ;  /* 0x009896800000895d */ /* 0x002fea0003900000 */
[----:B------:R-:W1:Y:S02]  /*7d80*/  @!P0 SYNCS.PHASECHK.TRANS64 P0, [R6+URZ], R5 ;  /* 0x00000005060085a7 */ /* 0x000e64000800007f */
[----:B-1----:R-:W-:Y:S05]  /*7d90*/  @!P0 BRA `(.L_x_142) ;  /* 0xfffffffc00f08947 */ /* 0x002fea000383ffff */
[----:B------:R-:W-:Y:S05]  /*7da0*/  BRA `(.L_x_179) ;  /* 0xfffffff000947947 */ /* 0x000fea000383ffff */
.L_x_143:
[----:B0-----:R0:W1:Y:S02]  /*7db0*/  SYNCS.PHASECHK.TRANS64.TRYWAIT P0, [R7+URZ], R4 ;  /* 0x00000004070075a7 */ /* 0x001064000800017f */
[----:B-1----:R-:W-:Y:S05]  /*7dc0*/  @!P0 NANOSLEEP.SYNCS 0x989680 ;  /* 0x009896800000895d */ /* 0x002fea0003900000 */
[----:B------:R-:W1:Y:S02]  /*7dd0*/  @!P0 SYNCS.PHASECHK.TRANS64 P0, [R7+URZ], R4 ;  /* 0x00000004070085a7 */ /* 0x000e64000800007f */
[----:B-1----:R-:W-:Y:S05]  /*7de0*/  @!P0 BRA `(.L_x_143) ;  /* 0xfffffffc00f08947 */ /* 0x002fea000383ffff */
[----:B------:R-:W-:Y:S05]  /*7df0*/  BRA `(.L_x_180) ;  /* 0xfffffff000a47947 */ /* 0x000fea000383ffff */
.L_x_144:
[----:B0-----:R0:W1:Y:S02]  /*7e00*/  SYNCS.PHASECHK.TRANS64.TRYWAIT P0, [R6+URZ], R5 ;  /* 0x00000005060075a7 */ /* 0x001064000800017f */
[----:B-1----:R-:W-:Y:S05]  /*7e10*/  @!P0 NANOSLEEP.SYNCS 0x989680 ;  /* 0x009896800000895d */ /* 0x002fea0003900000 */
[----:B------:R-:W1:Y:S02]  /*7e20*/  @!P0 SYNCS.PHASECHK.TRANS64 P0, [R6+URZ], R5 ;  /* 0x00000005060085a7 */ /* 0x000e64000800007f */
[----:B-1----:R-:W-:Y:S05]  /*7e30*/  @!P0 BRA `(.L_x_144) ;  /* 0xfffffffc00f08947 */ /* 0x002fea000383ffff */
[----:B------:R-:W-:Y:S05]  /*7e40*/  BRA `(.L_x_181) ;  /* 0xfffffff000b47947 */ /* 0x000fea000383ffff */
.L_x_145:
[----:B0-----:R0:W1:Y:S02]  /*7e50*/  SYNCS.PHASECHK.TRANS64.TRYWAIT P0, [R7+URZ], R4 ;  /* 0x00000004070075a7 */ /* 0x001064000800017f */
[----:B-1----:R-:W-:Y:S05]  /*7e60*/  @!P0 NANOSLEEP.SYNCS 0x989680 ;  /* 0x009896800000895d */ /* 0x002fea0003900000 */
[----:B------:R-:W1:Y:S02]  /*7e70*/  @!P0 SYNCS.PHASECHK.TRANS64 P0, [R7+URZ], R4 ;  /* 0x00000004070085a7 */ /* 0x000e64000800007f */
[----:B-1----:R-:W-:Y:S05]  /*7e80*/  @!P0 BRA `(.L_x_145) ;  /* 0xfffffffc00f08947 */ /* 0x002fea000383ffff */
[----:B------:R-:W-:Y:S05]  /*7e90*/  BRA `(.L_x_182) ;  /* 0xfffffff000c47947 */ /* 0x000fea000383ffff */
.L_x_146:
[----:B0-----:R0:W1:Y:S02]  /*7ea0*/  SYNCS.PHASECHK.TRANS64.TRYWAIT P0, [R6+URZ], R5 ;  /* 0x00000005060075a7 */ /* 0x001064000800017f */
[----:B-1----:R-:W-:Y:S05]  /*7eb0*/  @!P0 NANOSLEEP.SYNCS 0x989680 ;  /* 0x009896800000895d */ /* 0x002fea0003900000 */
[----:B------:R-:W1:Y:S02]  /*7ec0*/  @!P0 SYNCS.PHASECHK.TRANS64 P0, [R6+URZ], R5 ;  /* 0x00000005060085a7 */ /* 0x000e64000800007f */
[----:B-1----:R-:W-:Y:S05]  /*7ed0*/  @!P0 BRA `(.L_x_146) ;  /* 0xfffffffc00f08947 */ /* 0x002fea000383ffff */
[----:B------:R-:W-:Y:S05]  /*7ee0*/  BRA `(.L_x_183) ;  /* 0xfffffff000d47947 */ /* 0x000fea000383ffff */
.L_x_147:
[----:B0-----:R0:W1:Y:S02]  /*7ef0*/  SYNCS.PHASECHK.TRANS64.TRYWAIT P0, [R7+URZ], R4 ;  /* 0x00000004070075a7 */ /* 0x001064000800017f */
[----:B-1----:R-:W-:Y:S05]  /*7f00*/  @!P0 NANOSLEEP.SYNCS 0x989680 ;  /* 0x009896800000895d */ /* 0x002fea0003900000 */
[----:B------:R-:W1:Y:S02]  /*7f10*/  @!P0 SYNCS.PHASECHK.TRANS64 P0, [R7+URZ], R4 ;  /* 0x00000004070085a7 */ /* 0x000e64000800007f */
[----:B-1----:R-:W-:Y:S05]  /*7f20*/  @!P0 BRA `(.L_x_147) ;  /* 0xfffffffc00f08947 */ /* 0x002fea000383ffff */
[----:B------:R-:W-:Y:S05]  /*7f30*/  BRA `(.L_x_184) ;  /* 0xfffffff000e47947 */ /* 0x000fea000383ffff */
.L_x_148:
[----:B0-----:R0:W1:Y:S02]  /*7f40*/  SYNCS.PHASECHK.TRANS64.TRYWAIT P0, [R6+URZ], R5 ;  /* 0x00000005060075a7 */ /* 0x001064000800017f */
[----:B-1----:R-:W-:Y:S05]  /*7f50*/  @!P0 NANOSLEEP.SYNCS 0x989680 ;  /* 0x009896800000895d */ /* 0x002fea0003900000 */
[----:B------:R-:W1:Y:S02]  /*7f60*/  @!P0 SYNCS.PHASECHK.TRANS64 P0, [R6+URZ], R5 ;  /* 0x00000005060085a7 */ /* 0x000e64000800007f */
[----:B-1----:R-:W-:Y:S05]  /*7f70*/  @!P0 BRA `(.L_x_148) ;  /* 0xfffffffc00f08947 */ /* 0x002fea000383ffff */
[----:B------:R-:W-:Y:S05]  /*7f80*/  BRA `(.L_x_185) ;  /* 0xfffffff000f47947 */ /* 0x000fea000383ffff */
.L_x_149:
[----:B0-----:R0:W1:Y:S02]  /*7f90*/  SYNCS.PHASECHK.TRANS64.TRYWAIT P0, [R7+URZ], R4 ;  /* 0x00000004070075a7 */ /* 0x001064000800017f */
[----:B-1----:R-:W-:Y:S05]  /*7fa0*/  @!P0 NANOSLEEP.SYNCS 0x989680 ;  /* 0x009896800000895d */ /* 0x002fea0003900000 */
[----:B------:R-:W1:Y:S02]  /*7fb0*/  @!P0 SYNCS.PHASECHK.TRANS64 P0, [R7+URZ], R4 ;  /* 0x00000004070085a7 */ /* 0x000e64000800007f */
[----:B-1----:R-:W-:Y:S05]  /*7fc0*/  @!P0 BRA `(.L_x_149) ;  /* 0xfffffffc00f08947 */ /* 0x002fea000383ffff */
[----:B------:R-:W-:Y:S05]  /*7fd0*/  BRA `(.L_x_186) ;  /* 0xfffffff400047947 */ /* 0x000fea000383ffff */
.L_x_150:
[----:B-1----:R1:W2:Y:S02]  /*7fe0*/  SYNCS.PHASECHK.TRANS64.TRYWAIT P0, [R6+URZ], R5 ;  /* 0x00000005060075a7 */ /* 0x0022a4000800017f */
[----:B--2---:R-:W-:Y:S05]  /*7ff0*/  @!P0 NANOSLEEP.SYNCS 0x989680 ;  /* 0x009896800000895d */ /* 0x004fea0003900000 */
[----:B------:R-:W2:Y:S02]  /*8000*/  @!P0 SYNCS.PHASECHK.TRANS64 P0, [R6+URZ], R5 ;  /* 0x00000005060085a7 */ /* 0x000ea4000800007f */
[----:B--2---:R-:W-:Y:S05]  /*8010*/  @!P0 BRA `(.L_x_150) ;  /* 0xfffffffc00f08947 */ /* 0x004fea000383ffff */
[----:B------:R-:W-:Y:S05]  /*8020*/  BRA `(.L_x_187) ;  /* 0xfffffff4000c7947 */ /* 0x000fea000383ffff */
.L_x_188:
[----:B------:R-:W-:-:S00]  /*8030*/  BRA `(.L_x_188) ;  /* 0xfffffffc00fc7947 */ /* 0x000fc0000383ffff */
[----:B------:R-:W-:-:S00]  /*8040*/  NOP ;  /* 0x0000000000007918 */ /* 0x000fc00000000000 */
        /* <DEDUP_REMOVED lines=11> */
.L_x_189:


//--------------------- .nv.shared._ZN7cutlass13device_kernelINS_4gemm6kernel13GemmUniversalIN4cute5tupleIJiiiiEEENS1_10collective13CollectiveMmaINS1_37MainloopSm90TmaGmmaWarpSpecializedFP8ILi28ENS5_IJNS4_1CILi1EEESB_SB_EEENS1_32KernelTmaWarpSpecializedPingpongEEENS5_IJNSA_ILi64EEESF_SF_EEENS_12float_e4m3_tENS5_IJlSB_lEEENS_12float_e5m2_tESI_NS4_8TiledMMAINS4_8MMA_AtomIJNS4_4SM904GMMA30MMA_64x64x32_F32E4M3E5M2_SS_TNILNSN_7ScaleInE1ELSP_1EEEEEENS4_6LayoutISC_NS5_IJNSA_ILi0EEEST_ST_EEEEENS5_IJNS4_10UnderscoreESW_SW_EEEEENS4_13SM90_TMA_LOADENS4_14ComposedLayoutINS4_7SwizzleILi2ELi4ELi3EEENS4_18smem_ptr_flag_bitsILi8EEENSS_INS5_IJNSA_ILi8EEESF_EEENS5_IJSF_SB_EEEEEEEvNS4_8identityESZ_S19_vS1A_EENS_8epilogue10collective6detail29Sm90TmaWarpSpecializedAdapterINS1D_15DefaultEpilogueISH_SI_SI_NS1C_6thread17LinearCombinationISH_Li1EffLNS1H_9ScaleType4KindE0ELNS_15FloatRoundStyleE2ESH_EENS1_15EpilogueDefaultEEEEEvvEEEEvNT_6ParamsE --------------------------
	.section	.nv.shared._ZN7cutlass13device_kernelINS_4gemm6kernel13GemmUniversalIN4cute5tupleIJiiiiEEENS1_10collective13CollectiveMmaINS1_37MainloopSm90TmaGmmaWarpSpecializedFP8ILi28ENS5_IJNS4_1CILi1EEESB_SB_EEENS1_32KernelTmaWarpSpecializedPingpongEEENS5_IJNSA_ILi64EEESF_SF_EEENS_12float_e4m3_tENS5_IJlSB_lEEENS_12float_e5m2_tESI_NS4_8TiledMMAINS4_8MMA_AtomIJNS4_4SM904GMMA30MMA_64x64x32_F32E4M3E5M2_SS_TNILNSN_7ScaleInE1ELSP_1EEEEEENS4_6LayoutISC_NS5_IJNSA_ILi0EEEST_ST_EEEEENS5_IJNS4_10UnderscoreESW_SW_EEEEENS4_13SM90_TMA_LOADENS4_14ComposedLayoutINS4_7SwizzleILi2ELi4ELi3EEENS4_18smem_ptr_flag_bitsILi8EEENSS_INS5_IJNSA_ILi8EEESF_EEENS5_IJSF_SB_EEEEEEEvNS4_8identityESZ_S19_vS1A_EENS_8epilogue10collective6detail29Sm90TmaWarpSpecializedAdapterINS1D_15DefaultEpilogueISH_SI_SI_NS1C_6thread17LinearCombinationISH_Li1EffLNS1H_9ScaleType4KindE0ELNS_15FloatRoundStyleE2ESH_EENS1_15EpilogueDefaultEEEEEvvEEEEvNT_6ParamsE,"aw",@nobits
	.sectionflags	@""
	.align	16
	.zero		1024


//--------------------- .nv.shared.reserved.0     --------------------------
	.section	.nv.shared.reserved.0,"aw",@nobits
	.weak		__nv_reservedSMEM_offset_0_alias
	.size		__nv_reservedSMEM_offset_0_alias, 0, 0
	.other		__nv_reservedSMEM_offset_0_alias,@"STO_CUDA_RESERVED_SHARED STV_DEFAULT"
__nv_reservedSMEM_offset_0_alias:
	.zero		0


//--------------------- .nv.global                --------------------------
	.section	.nv.global,"aw",@nobits
.nv.global:
	.type		_ZN40_INTERNAL_a6e4ba96_4_k_cu_33a7c875_228194cute1_E,@object
	.size		_ZN40_INTERNAL_a6e4ba96_4_k_cu_33a7c875_228194cute1_E,(_ZN40_INTERNAL_a6e4ba96_4_k_cu_33a7c875_228194cuda3std3__45__cpo6cbeginE - _ZN40_INTERNAL_a6e4ba96_4_k_cu_33a7c875_228194cute1_E)
_ZN40_INTERNAL_a6e4ba96_4_k_cu_33a7c875_228194cute1_E:
	.zero		1
	.type		_ZN40_INTERNAL_a6e4ba96_4_k_cu_33a7c875_228194cuda3std3__45__cpo6cbeginE,@object
	.size		_ZN40_INTERNAL_a6e4ba96_4_k_cu_33a7c875_228194cuda3std3__45__cpo6cbeginE,(_ZN40_INTERNAL_a6e4ba96_4_k_cu_33a7c875_228194cuda3std3__48in_placeE - _ZN40_INTERNAL_a6e4ba96_4_k_cu_33a7c875_228194cuda3std3__45__cpo6cbeginE)
_ZN40_INTERNAL_a6e4ba96_4_k_cu_33a7c875_228194cuda3std3__45__cpo6cbeginE:
	.zero		1
	.type		_ZN40_INTERNAL_a6e4ba96_4_k_cu_33a7c875_228194cuda3std3__48in_placeE,@object
	.size		_ZN40_INTERNAL_a6e4ba96_4_k_cu_33a7c875_228194cuda3std3__48in_placeE,(_ZN40_INTERNAL_a6e4ba96_4_k_cu_33a7c875_228194cuda3std6ranges3__45__cpo9iter_moveE - _ZN40_INTERNAL_a6e4ba96_4_k_cu_33a7c875_228194cuda3std3__48in_placeE)
_ZN40_INTERNAL_a6e4ba96_4_k_cu_33a7c875_228194cuda3std3__48in_placeE:
	.zero		1
	.type		_ZN40_INTERNAL_a6e4ba96_4_k_cu_33a7c875_228194cuda3std6ranges3__45__cpo9iter_moveE,@object
	.size		_ZN40_INTERNAL_a6e4ba96_4_k_cu_33a7c875_228194cuda3std6ranges3__45__cpo9iter_moveE,(_ZN40_INTERNAL_a6e4ba96_4_k_cu_33a7c875_228194cuda3std3__45__cpo5beginE - _ZN40_INTERNAL_a6e4ba96_4_k_cu_33a7c875_228194cuda3std6ranges3__45__cpo9iter_moveE)
_ZN40_INTERNAL_a6e4ba96_4_k_cu_33a7c875_228194cuda3std6ranges3__45__cpo9iter_moveE:
	.zero		1
	.type		_ZN40_INTERNAL_a6e4ba96_4_k_cu_33a7c875_228194cuda3std3__45__cpo5beginE,@object
	.size		_ZN40_INTERNAL_a6e4ba96_4_k_cu_33a7c875_228194cuda3std3__45__cpo5beginE,(_ZN40_INTERNAL_a6e4ba96_4_k_cu_33a7c875_228194cuda3std3__442_GLOBAL__N__a6e4ba96_4_k_cu_33a7c875_228196ignoreE - _ZN40_INTERNAL_a6e4ba96_4_k_cu_33a7c875_228194cuda3std3__45__cpo5beginE)
_ZN40_INTERNAL_a6e4ba96_4_k_cu_33a7c875_228194cuda3std3__45__cpo5beginE:
	.zero		1
	.type		_ZN40_INTERNAL_a6e4ba96_4_k_cu_33a7c875_228194cuda3std3__442_GLOBAL__N__a6e4ba96_4_k_cu_33a7c875_228196ignoreE,@object
	.size		_ZN40_INTERNAL_a6e4ba96_4_k_cu_33a7c875_228194cuda3std3__442_GLOBAL__N__a6e4ba96_4_k_cu_33a7c875_228196ignoreE,(_ZN40_INTERNAL_a6e4ba96_4_k_cu_33a7c875_228194cute7productE - _ZN40_INTERNAL_a6e4ba96_4_k_cu_33a7c875_228194cuda3std3__442_GLOBAL__N__a6e4ba96_4_k_cu_33a7c875_228196ignoreE)
_ZN40_INTERNAL_a6e4ba96_4_k_cu_33a7c875_228194cuda3std3__442_GLOBAL__N__a6e4ba96_4_k_cu_33a7c875_228196ignoreE:
	.zero		1
	.type		_ZN40_INTERNAL_a6e4ba96_4_k_cu_33a7c875_228194cute7productE,@object
	.size		_ZN40_INTERNAL_a6e4ba96_4_k_cu_33a7c875_228194cute7productE,(_ZN40_INTERNAL_a6e4ba96_4_k_cu_33a7c875_228194cuda3std3__45__cpo3endE - _ZN40_INTERNAL_a6e4ba96_4_k_cu_33a7c875_228194cute7productE)
_ZN40_INTERNAL_a6e4ba96_4_k_cu_33a7c875_228194cute7productE:
	.zero		1
	.type		_ZN40_INTERNAL_a6e4ba96_4_k_cu_33a7c875_228194cuda3std3__45__cpo3endE,@object
	.size		_ZN40_INTERNAL_a6e4ba96_4_k_cu_33a7c875_228194cuda3std3__45__cpo3endE,(_ZN40_INTERNAL_a6e4ba96_4_k_cu_33a7c875_228194cuda3std3__419piecewise_constructE - _ZN40_INTERNAL_a6e4ba96_4_k_cu_33a7c875_228194cuda3std3__45__cpo3endE)
_ZN40_INTERNAL_a6e4ba96_4_k_cu_33a7c875_228194cuda3std3__45__cpo3endE:
	.zero		1
	.type		_ZN40_INTERNAL_a6e4ba96_4_k_cu_33a7c875_228194cuda3std3__419piecewise_constructE,@object
	.size		_ZN40_INTERNAL_a6e4ba96_4_k_cu_33a7c875_228194cuda3std3__419piecewise_constructE,(_ZN40_INTERNAL_a6e4ba96_4_k_cu_33a7c875_228194cuda3std3__45__cpo4cendE - _ZN40_INTERNAL_a6e4ba96_4_k_cu_33a7c875_228194cuda3std3__419piecewise_constructE)
_ZN40_INTERNAL_a6e4ba96_4_k_cu_33a7c875_228194cuda3std3__419piecewise_constructE:
	.zero		1
	.type		_ZN40_INTERNAL_a6e4ba96_4_k_cu_33a7c875_228194cuda3std3__45__cpo4cendE,@object
	.size		_ZN40_INTERNAL_a6e4ba96_4_k_cu_33a7c875_228194cuda3std3__45__cpo4cendE,(_ZN40_INTERNAL_a6e4ba96_4_k_cu_33a7c875_228194cuda3std6ranges3__45__cpo4swapE - _ZN40_INTERNAL_a6e4ba96_4_k_cu_33a7c875_228194cuda3std3__45__cpo4cendE)
_ZN40_INTERNAL_a6e4ba96_4_k_cu_33a7c875_228194cuda3std3__45__cpo4cendE:
	.zero		1
	.type		_ZN40_INTERNAL_a6e4ba96_4_k_cu_33a7c875_228194cuda3std6ranges3__45__cpo4swapE,@object
	.size		_ZN40_INTERNAL_a6e4ba96_4_k_cu_33a7c875_228194cuda3std6ranges3__45__cpo4swapE,(.L_7 - _ZN40_INTERNAL_a6e4ba96_4_k_cu_33a7c875_228194cuda3std6ranges3__45__cpo4swapE)
_ZN40_INTERNAL_a6e4ba96_4_k_cu_33a7c875_228194cuda3std6ranges3__45__cpo4swapE:
	.zero		1
.L_7:


//--------------------- .nv.constant0._ZN7cutlass13device_kernelINS_4gemm6kernel13GemmUniversalIN4cute5tupleIJiiiiEEENS1_10collective13CollectiveMmaINS1_37MainloopSm90TmaGmmaWarpSpecializedFP8ILi28ENS5_IJNS4_1CILi1EEESB_SB_EEENS1_32KernelTmaWarpSpecializedPingpongEEENS5_IJNSA_ILi64EEESF_SF_EEENS_12float_e4m3_tENS5_IJlSB_lEEENS_12float_e5m2_tESI_NS4_8TiledMMAINS4_8MMA_AtomIJNS4_4SM904GMMA30MMA_64x64x32_F32E4M3E5M2_SS_TNILNSN_7ScaleInE1ELSP_1EEEEEENS4_6LayoutISC_NS5_IJNSA_ILi0EEEST_ST_EEEEENS5_IJNS4_10UnderscoreESW_SW_EEEEENS4_13SM90_TMA_LOADENS4_14ComposedLayoutINS4_7SwizzleILi2ELi4ELi3EEENS4_18smem_ptr_flag_bitsILi8EEENSS_INS5_IJNSA_ILi8EEESF_EEENS5_IJSF_SB_EEEEEEEvNS4_8identityESZ_S19_vS1A_EENS_8epilogue10collective6detail29Sm90TmaWarpSpecializedAdapterINS1D_15DefaultEpilogueISH_SI_SI_NS1C_6thread17LinearCombinationISH_Li1EffLNS1H_9ScaleType4KindE0ELNS_15FloatRoundStyleE2ESH_EENS1_15EpilogueDefaultEEEEEvvEEEEvNT_6ParamsE --------------------------
	.section	.nv.constant0._ZN7cutlass13device_kernelINS_4gemm6kernel13GemmUniversalIN4cute5tupleIJiiiiEEENS1_10collective13CollectiveMmaINS1_37MainloopSm90TmaGmmaWarpSpecializedFP8ILi28ENS5_IJNS4_1CILi1EEESB_SB_EEENS1_32KernelTmaWarpSpecializedPingpongEEENS5_IJNSA_ILi64EEESF_SF_EEENS_12float_e4m3_tENS5_IJlSB_lEEENS_12float_e5m2_tESI_NS4_8TiledMMAINS4_8MMA_AtomIJNS4_4SM904GMMA30MMA_64x64x32_F32E4M3E5M2_SS_TNILNSN_7ScaleInE1ELSP_1EEEEEENS4_6LayoutISC_NS5_IJNSA_ILi0EEEST_ST_EEEEENS5_IJNS4_10UnderscoreESW_SW_EEEEENS4_13SM90_TMA_LOADENS4_14ComposedLayoutINS4_7SwizzleILi2ELi4ELi3EEENS4_18smem_ptr_flag_bitsILi8EEENSS_INS5_IJNSA_ILi8EEESF_EEENS5_IJSF_SB_EEEEEEEvNS4_8identityESZ_S19_vS1A_EENS_8epilogue10collective6detail29Sm90TmaWarpSpecializedAdapterINS1D_15DefaultEpilogueISH_SI_SI_NS1C_6thread17LinearCombinationISH_Li1EffLNS1H_9ScaleType4KindE0ELNS_15FloatRoundStyleE2ESH_EENS1_15EpilogueDefaultEEEEEvvEEEEvNT_6ParamsE,"a",@progbits
	.sectionflags	@""
	.align	4
.nv.constant0._ZN7cutlass13device_kernelINS_4gemm6kernel13GemmUniversalIN4cute5tupleIJiiiiEEENS1_10collective13CollectiveMmaINS1_37MainloopSm90TmaGmmaWarpSpecializedFP8ILi28ENS5_IJNS4_1CILi1EEESB_SB_EEENS1_32KernelTmaWarpSpecializedPingpongEEENS5_IJNSA_ILi64EEESF_SF_EEENS_12float_e4m3_tENS5_IJlSB_lEEENS_12float_e5m2_tESI_NS4_8TiledMMAINS4_8MMA_AtomIJNS4_4SM904GMMA30MMA_64x64x32_F32E4M3E5M2_SS_TNILNSN_7ScaleInE1ELSP_1EEEEEENS4_6LayoutISC_NS5_IJNSA_ILi0EEEST_ST_EEEEENS5_IJNS4_10UnderscoreESW_SW_EEEEENS4_13SM90_TMA_LOADENS4_14ComposedLayoutINS4_7SwizzleILi2ELi4ELi3EEENS4_18smem_ptr_flag_bitsILi8EEENSS_INS5_IJNSA_ILi8EEESF_EEENS5_IJSF_SB_EEEEEEEvNS4_8identityESZ_S19_vS1A_EENS_8epilogue10collective6detail29Sm90TmaWarpSpecializedAdapterINS1D_15DefaultEpilogueISH_SI_SI_NS1C_6thread17LinearCombinationISH_Li1EffLNS1H_9ScaleType4KindE0ELNS_15FloatRoundStyleE2ESH_EENS1_15EpilogueDefaultEEEEEvvEEEEvNT_6ParamsE:
	.zero		1664


//--------------------- SYMBOLS --------------------------

	.type		.nv.reservedSmem.offset0,@object
	.size		.nv.reservedSmem.offset0,0x4
